//
// Generated by NVIDIA NVVM Compiler
//
// Compiler Build ID: CL-36424714
// Cuda compilation tools, release 13.0, V13.0.88
// Based on NVVM 20.0.0
//

.version 9.0
.target sm_100
.address_size 64

	// .globl	_Z7kernel2I5char2cEvPT0_yii

.visible .entry _Z7kernel2I5char2cEvPT0_yii(
	.param .u64 .ptr .align 1 _Z7kernel2I5char2cEvPT0_yii_param_0,
	.param .u64 _Z7kernel2I5char2cEvPT0_yii_param_1,
	.param .u32 _Z7kernel2I5char2cEvPT0_yii_param_2,
	.param .u32 _Z7kernel2I5char2cEvPT0_yii_param_3
)
{
	.reg .pred 	%p<8>;
	.reg .b32 	%r<67>;
	.reg .b32 	%f<9>;
	.reg .b64 	%rd<18>;

	ld.param.u64 	%rd3, [_Z7kernel2I5char2cEvPT0_yii_param_0];
	ld.param.u64 	%rd2, [_Z7kernel2I5char2cEvPT0_yii_param_1];
	ld.param.u32 	%r16, [_Z7kernel2I5char2cEvPT0_yii_param_2];
	ld.param.u32 	%r17, [_Z7kernel2I5char2cEvPT0_yii_param_3];
	cvta.to.global.u64 	%rd1, %rd3;
	min.s32 	%r18, %r17, %r16;
	setp.lt.s32 	%p1, %r18, 1;
	@%p1 bra 	$L__BB0_11;
	and.b32  	%r1, %r16, 3;
	and.b32  	%r2, %r16, 2147483644;
	and.b32  	%r3, %r16, 1;
	shl.b32 	%r4, %r16, 1;
	mov.b32 	%r62, 0;
$L__BB0_2:
	setp.lt.u32 	%p2, %r16, 4;
	cvt.rn.f32.u32 	%f1, %r62;
	mul.lo.s32 	%r6, %r62, %r16;
	mov.b32 	%r66, 0;
	@%p2 bra 	$L__BB0_5;
	mad.lo.s32 	%r63, %r4, %r62, 4;
	mov.b32 	%r64, 0;
$L__BB0_4:
	.pragma "nounroll";
	cvt.rn.f32.u32 	%f2, %r64;
	tex.2d.v4.s32.f32 	{%r22, %r23, %r24, %r25}, [%rd2, {%f2, %f1}];
	add.s32 	%r26, %r63, -4;
	cvt.u64.u32 	%rd4, %r26;
	add.s64 	%rd5, %rd1, %rd4;
	st.global.u8 	[%rd5], %r22;
	st.global.u8 	[%rd5+1], %r23;
	add.s32 	%r27, %r64, 1;
	cvt.rn.f32.u32 	%f3, %r27;
	tex.2d.v4.s32.f32 	{%r28, %r29, %r30, %r31}, [%rd2, {%f3, %f1}];
	add.s32 	%r32, %r63, -2;
	cvt.u64.u32 	%rd6, %r32;
	add.s64 	%rd7, %rd1, %rd6;
	st.global.u8 	[%rd7], %r28;
	st.global.u8 	[%rd7+1], %r29;
	add.s32 	%r33, %r64, 2;
	cvt.rn.f32.u32 	%f4, %r33;
	tex.2d.v4.s32.f32 	{%r34, %r35, %r36, %r37}, [%rd2, {%f4, %f1}];
	add.s32 	%r38, %r63, 2;
	cvt.u64.u32 	%rd8, %r63;
	add.s64 	%rd9, %rd1, %rd8;
	st.global.u8 	[%rd9], %r34;
	st.global.u8 	[%rd9+1], %r35;
	add.s32 	%r39, %r64, 3;
	cvt.rn.f32.u32 	%f5, %r39;
	tex.2d.v4.s32.f32 	{%r40, %r41, %r42, %r43}, [%rd2, {%f5, %f1}];
	cvt.u64.u32 	%rd10, %r38;
	add.s64 	%rd11, %rd1, %rd10;
	st.global.u8 	[%rd11], %r40;
	st.global.u8 	[%rd11+1], %r41;
	add.s32 	%r63, %r63, 8;
	add.s32 	%r64, %r64, 4;
	setp.ne.s32 	%p3, %r64, %r2;
	mov.u32 	%r66, %r2;
	@%p3 bra 	$L__BB0_4;
$L__BB0_5:
	setp.eq.s32 	%p4, %r1, 0;
	@%p4 bra 	$L__BB0_10;
	setp.eq.s32 	%p5, %r1, 1;
	@%p5 bra 	$L__BB0_8;
	cvt.rn.f32.u32 	%f6, %r66;
	tex.2d.v4.s32.f32 	{%r44, %r45, %r46, %r47}, [%rd2, {%f6, %f1}];
	add.s32 	%r48, %r66, %r6;
	shl.b32 	%r49, %r48, 1;
	cvt.u64.u32 	%rd12, %r49;
	add.s64 	%rd13, %rd1, %rd12;
	st.global.u8 	[%rd13], %r44;
	st.global.u8 	[%rd13+1], %r45;
	add.s32 	%r50, %r66, 1;
	cvt.rn.f32.u32 	%f7, %r50;
	tex.2d.v4.s32.f32 	{%r51, %r52, %r53, %r54}, [%rd2, {%f7, %f1}];
	add.s32 	%r55, %r49, 2;
	cvt.u64.u32 	%rd14, %r55;
	add.s64 	%rd15, %rd1, %rd14;
	st.global.u8 	[%rd15], %r51;
	st.global.u8 	[%rd15+1], %r52;
	add.s32 	%r66, %r66, 2;
$L__BB0_8:
	setp.eq.s32 	%p6, %r3, 0;
	@%p6 bra 	$L__BB0_10;
	cvt.rn.f32.u32 	%f8, %r66;
	tex.2d.v4.s32.f32 	{%r56, %r57, %r58, %r59}, [%rd2, {%f8, %f1}];
	add.s32 	%r60, %r66, %r6;
	shl.b32 	%r61, %r60, 1;
	cvt.u64.u32 	%rd16, %r61;
	add.s64 	%rd17, %rd1, %rd16;
	st.global.u8 	[%rd17], %r56;
	st.global.u8 	[%rd17+1], %r57;
$L__BB0_10:
	add.s32 	%r62, %r62, 1;
	setp.ne.s32 	%p7, %r62, %r17;
	@%p7 bra 	$L__BB0_2;
$L__BB0_11:
	ret;

}
	// .globl	_Z7kernel4I7ushort4tEvPT0_yii
.visible .entry _Z7kernel4I7ushort4tEvPT0_yii(
	.param .u64 .ptr .align 1 _Z7kernel4I7ushort4tEvPT0_yii_param_0,
	.param .u64 _Z7kernel4I7ushort4tEvPT0_yii_param_1,
	.param .u32 _Z7kernel4I7ushort4tEvPT0_yii_param_2,
	.param .u32 _Z7kernel4I7ushort4tEvPT0_yii_param_3
)
{
	.reg .pred 	%p<8>;
	.reg .b32 	%r<67>;
	.reg .b32 	%f<9>;
	.reg .b64 	%rd<18>;

	ld.param.u64 	%rd3, [_Z7kernel4I7ushort4tEvPT0_yii_param_0];
	ld.param.u64 	%rd2, [_Z7kernel4I7ushort4tEvPT0_yii_param_1];
	ld.param.u32 	%r16, [_Z7kernel4I7ushort4tEvPT0_yii_param_2];
	ld.param.u32 	%r17, [_Z7kernel4I7ushort4tEvPT0_yii_param_3];
	cvta.to.global.u64 	%rd1, %rd3;
	min.s32 	%r18, %r17, %r16;
	setp.lt.s32 	%p1, %r18, 1;
	@%p1 bra 	$L__BB1_11;
	and.b32  	%r1, %r16, 3;
	and.b32  	%r2, %r16, 2147483644;
	and.b32  	%r3, %r16, 1;
	shl.b32 	%r4, %r16, 2;
	mov.b32 	%r62, 0;
$L__BB1_2:
	setp.lt.u32 	%p2, %r16, 4;
	cvt.rn.f32.u32 	%f1, %r62;
	mul.lo.s32 	%r6, %r62, %r16;
	mov.b32 	%r66, 0;
	@%p2 bra 	$L__BB1_5;
	mad.lo.s32 	%r63, %r4, %r62, 8;
	mov.b32 	%r64, 0;
$L__BB1_4:
	.pragma "nounroll";
	cvt.rn.f32.u32 	%f2, %r64;
	tex.2d.v4.u32.f32 	{%r22, %r23, %r24, %r25}, [%rd2, {%f2, %f1}];
	add.s32 	%r26, %r63, -8;
	mul.wide.u32 	%rd4, %r26, 2;
	add.s64 	%rd5, %rd1, %rd4;
	st.global.u16 	[%rd5], %r22;
	st.global.u16 	[%rd5+2], %r23;
	st.global.u16 	[%rd5+4], %r24;
	st.global.u16 	[%rd5+6], %r25;
	add.s32 	%r27, %r64, 1;
	cvt.rn.f32.u32 	%f3, %r27;
	tex.2d.v4.u32.f32 	{%r28, %r29, %r30, %r31}, [%rd2, {%f3, %f1}];
	add.s32 	%r32, %r63, -4;
	mul.wide.u32 	%rd6, %r32, 2;
	add.s64 	%rd7, %rd1, %rd6;
	st.global.u16 	[%rd7], %r28;
	st.global.u16 	[%rd7+2], %r29;
	st.global.u16 	[%rd7+4], %r30;
	st.global.u16 	[%rd7+6], %r31;
	add.s32 	%r33, %r64, 2;
	cvt.rn.f32.u32 	%f4, %r33;
	tex.2d.v4.u32.f32 	{%r34, %r35, %r36, %r37}, [%rd2, {%f4, %f1}];
	add.s32 	%r38, %r63, 4;
	mul.wide.u32 	%rd8, %r63, 2;
	add.s64 	%rd9, %rd1, %rd8;
	st.global.u16 	[%rd9], %r34;
	st.global.u16 	[%rd9+2], %r35;
	st.global.u16 	[%rd9+4], %r36;
	st.global.u16 	[%rd9+6], %r37;
	add.s32 	%r39, %r64, 3;
	cvt.rn.f32.u32 	%f5, %r39;
	tex.2d.v4.u32.f32 	{%r40, %r41, %r42, %r43}, [%rd2, {%f5, %f1}];
	mul.wide.u32 	%rd10, %r38, 2;
	add.s64 	%rd11, %rd1, %rd10;
	st.global.u16 	[%rd11], %r40;
	st.global.u16 	[%rd11+2], %r41;
	st.global.u16 	[%rd11+4], %r42;
	st.global.u16 	[%rd11+6], %r43;
	add.s32 	%r63, %r63, 16;
	add.s32 	%r64, %r64, 4;
	setp.ne.s32 	%p3, %r64, %r2;
	mov.u32 	%r66, %r2;
	@%p3 bra 	$L__BB1_4;
$L__BB1_5:
	setp.eq.s32 	%p4, %r1, 0;
	@%p4 bra 	$L__BB1_10;
	setp.eq.s32 	%p5, %r1, 1;
	@%p5 bra 	$L__BB1_8;
	cvt.rn.f32.u32 	%f6, %r66;
	tex.2d.v4.u32.f32 	{%r44, %r45, %r46, %r47}, [%rd2, {%f6, %f1}];
	add.s32 	%r48, %r66, %r6;
	shl.b32 	%r49, %r48, 2;
	mul.wide.u32 	%rd12, %r49, 2;
	add.s64 	%rd13, %rd1, %rd12;
	st.global.u16 	[%rd13], %r44;
	st.global.u16 	[%rd13+2], %r45;
	st.global.u16 	[%rd13+4], %r46;
	st.global.u16 	[%rd13+6], %r47;
	add.s32 	%r50, %r66, 1;
	cvt.rn.f32.u32 	%f7, %r50;
	tex.2d.v4.u32.f32 	{%r51, %r52, %r53, %r54}, [%rd2, {%f7, %f1}];
	add.s32 	%r55, %r49, 4;
	mul.wide.u32 	%rd14, %r55, 2;
	add.s64 	%rd15, %rd1, %rd14;
	st.global.u16 	[%rd15], %r51;
	st.global.u16 	[%rd15+2], %r52;
	st.global.u16 	[%rd15+4], %r53;
	st.global.u16 	[%rd15+6], %r54;
	add.s32 	%r66, %r66, 2;
$L__BB1_8:
	setp.eq.s32 	%p6, %r3, 0;
	@%p6 bra 	$L__BB1_10;
	cvt.rn.f32.u32 	%f8, %r66;
	tex.2d.v4.u32.f32 	{%r56, %r57, %r58, %r59}, [%rd2, {%f8, %f1}];
	add.s32 	%r60, %r66, %r6;
	shl.b32 	%r61, %r60, 2;
	mul.wide.u32 	%rd16, %r61, 2;
	add.s64 	%rd17, %rd1, %rd16;
	st.global.u16 	[%rd17], %r56;
	st.global.u16 	[%rd17+2], %r57;
	st.global.u16 	[%rd17+4], %r58;
	st.global.u16 	[%rd17+6], %r59;
$L__BB1_10:
	add.s32 	%r62, %r62, 1;
	setp.ne.s32 	%p7, %r62, %r17;
	@%p7 bra 	$L__BB1_2;
$L__BB1_11:
	ret;

}
	// .globl	_Z7kernel1I4int4iEvPT0_yii
.visible .entry _Z7kernel1I4int4iEvPT0_yii(
	.param .u64 .ptr .align 1 _Z7kernel1I4int4iEvPT0_yii_param_0,
	.param .u64 _Z7kernel1I4int4iEvPT0_yii_param_1,
	.param .u32 _Z7kernel1I4int4iEvPT0_yii_param_2,
	.param .u32 _Z7kernel1I4int4iEvPT0_yii_param_3
)
{
	.reg .pred 	%p<10>;
	.reg .b32 	%r<104>;
	.reg .b32 	%f<17>;
	.reg .b64 	%rd<28>;

	ld.param.u64 	%rd7, [_Z7kernel1I4int4iEvPT0_yii_param_0];
	ld.param.u64 	%rd6, [_Z7kernel1I4int4iEvPT0_yii_param_1];
	ld.param.u32 	%r18, [_Z7kernel1I4int4iEvPT0_yii_param_2];
	ld.param.u32 	%r19, [_Z7kernel1I4int4iEvPT0_yii_param_3];
	cvta.to.global.u64 	%rd1, %rd7;
	min.s32 	%r20, %r19, %r18;
	setp.lt.s32 	%p1, %r20, 1;
	@%p1 bra 	$L__BB2_14;
	and.b32  	%r1, %r18, 7;
	add.s32 	%r2, %r1, -1;
	and.b32  	%r3, %r18, 3;
	and.b32  	%r4, %r18, 2147483640;
	and.b32  	%r5, %r18, 1;
	add.s64 	%rd2, %rd1, 16;
	mov.b32 	%r98, 0;
$L__BB2_2:
	setp.lt.u32 	%p2, %r18, 8;
	cvt.rn.f32.u32 	%f1, %r98;
	mul.lo.s32 	%r7, %r98, %r18;
	mov.b32 	%r102, 0;
	@%p2 bra 	$L__BB2_5;
	mul.wide.u32 	%rd8, %r7, 4;
	add.s64 	%rd27, %rd2, %rd8;
	mov.b32 	%r100, 0;
	mov.u32 	%r99, %r7;
$L__BB2_4:
	.pragma "nounroll";
	cvt.rn.f32.u32 	%f2, %r100;
	tex.2d.v4.s32.f32 	{%r24, %r25, %r26, %r27}, [%rd6, {%f2, %f1}];
	mul.wide.u32 	%rd9, %r99, 4;
	add.s64 	%rd10, %rd1, %rd9;
	st.global.u32 	[%rd10], %r24;
	add.s32 	%r28, %r100, 1;
	cvt.rn.f32.u32 	%f3, %r28;
	tex.2d.v4.s32.f32 	{%r29, %r30, %r31, %r32}, [%rd6, {%f3, %f1}];
	st.global.u32 	[%rd27+-12], %r29;
	add.s32 	%r33, %r100, 2;
	cvt.rn.f32.u32 	%f4, %r33;
	tex.2d.v4.s32.f32 	{%r34, %r35, %r36, %r37}, [%rd6, {%f4, %f1}];
	st.global.u32 	[%rd27+-8], %r34;
	add.s32 	%r38, %r100, 3;
	cvt.rn.f32.u32 	%f5, %r38;
	tex.2d.v4.s32.f32 	{%r39, %r40, %r41, %r42}, [%rd6, {%f5, %f1}];
	st.global.u32 	[%rd27+-4], %r39;
	add.s32 	%r43, %r100, 4;
	cvt.rn.f32.u32 	%f6, %r43;
	tex.2d.v4.s32.f32 	{%r44, %r45, %r46, %r47}, [%rd6, {%f6, %f1}];
	st.global.u32 	[%rd27], %r44;
	add.s32 	%r48, %r100, 5;
	cvt.rn.f32.u32 	%f7, %r48;
	tex.2d.v4.s32.f32 	{%r49, %r50, %r51, %r52}, [%rd6, {%f7, %f1}];
	st.global.u32 	[%rd27+4], %r49;
	add.s32 	%r53, %r100, 6;
	cvt.rn.f32.u32 	%f8, %r53;
	tex.2d.v4.s32.f32 	{%r54, %r55, %r56, %r57}, [%rd6, {%f8, %f1}];
	st.global.u32 	[%rd27+8], %r54;
	add.s32 	%r58, %r100, 7;
	cvt.rn.f32.u32 	%f9, %r58;
	tex.2d.v4.s32.f32 	{%r59, %r60, %r61, %r62}, [%rd6, {%f9, %f1}];
	st.global.u32 	[%rd27+12], %r59;
	add.s32 	%r99, %r99, 8;
	add.s64 	%rd27, %rd27, 32;
	add.s32 	%r100, %r100, 8;
	setp.ne.s32 	%p3, %r100, %r4;
	mov.u32 	%r102, %r4;
	@%p3 bra 	$L__BB2_4;
$L__BB2_5:
	setp.eq.s32 	%p4, %r1, 0;
	@%p4 bra 	$L__BB2_13;
	setp.lt.u32 	%p5, %r2, 3;
	@%p5 bra 	$L__BB2_8;
	cvt.rn.f32.u32 	%f10, %r102;
	tex.2d.v4.s32.f32 	{%r63, %r64, %r65, %r66}, [%rd6, {%f10, %f1}];
	add.s32 	%r67, %r102, %r7;
	mul.wide.u32 	%rd11, %r67, 4;
	add.s64 	%rd12, %rd1, %rd11;
	st.global.u32 	[%rd12], %r63;
	add.s32 	%r68, %r102, 1;
	cvt.rn.f32.u32 	%f11, %r68;
	tex.2d.v4.s32.f32 	{%r69, %r70, %r71, %r72}, [%rd6, {%f11, %f1}];
	cvt.u64.u32 	%rd13, %r7;
	cvt.u64.u32 	%rd14, %r102;
	add.s64 	%rd15, %rd14, %rd13;
	shl.b64 	%rd16, %rd15, 2;
	add.s64 	%rd17, %rd1, %rd16;
	st.global.u32 	[%rd17+4], %r69;
	add.s32 	%r73, %r102, 2;
	cvt.rn.f32.u32 	%f12, %r73;
	tex.2d.v4.s32.f32 	{%r74, %r75, %r76, %r77}, [%rd6, {%f12, %f1}];
	st.global.u32 	[%rd17+8], %r74;
	add.s32 	%r78, %r102, 3;
	cvt.rn.f32.u32 	%f13, %r78;
	tex.2d.v4.s32.f32 	{%r79, %r80, %r81, %r82}, [%rd6, {%f13, %f1}];
	st.global.u32 	[%rd17+12], %r79;
	add.s32 	%r102, %r102, 4;
$L__BB2_8:
	setp.eq.s32 	%p6, %r3, 0;
	@%p6 bra 	$L__BB2_13;
	setp.eq.s32 	%p7, %r3, 1;
	@%p7 bra 	$L__BB2_11;
	cvt.rn.f32.u32 	%f14, %r102;
	tex.2d.v4.s32.f32 	{%r83, %r84, %r85, %r86}, [%rd6, {%f14, %f1}];
	add.s32 	%r87, %r102, %r7;
	mul.wide.u32 	%rd18, %r87, 4;
	add.s64 	%rd19, %rd1, %rd18;
	st.global.u32 	[%rd19], %r83;
	add.s32 	%r88, %r102, 1;
	cvt.rn.f32.u32 	%f15, %r88;
	tex.2d.v4.s32.f32 	{%r89, %r90, %r91, %r92}, [%rd6, {%f15, %f1}];
	cvt.u64.u32 	%rd20, %r7;
	cvt.u64.u32 	%rd21, %r102;
	add.s64 	%rd22, %rd21, %rd20;
	shl.b64 	%rd23, %rd22, 2;
	add.s64 	%rd24, %rd1, %rd23;
	st.global.u32 	[%rd24+4], %r89;
	add.s32 	%r102, %r102, 2;
$L__BB2_11:
	setp.eq.s32 	%p8, %r5, 0;
	@%p8 bra 	$L__BB2_13;
	cvt.rn.f32.u32 	%f16, %r102;
	tex.2d.v4.s32.f32 	{%r93, %r94, %r95, %r96}, [%rd6, {%f16, %f1}];
	add.s32 	%r97, %r102, %r7;
	mul.wide.u32 	%rd25, %r97, 4;
	add.s64 	%rd26, %rd1, %rd25;
	st.global.u32 	[%rd26], %r93;
$L__BB2_13:
	add.s32 	%r98, %r98, 1;
	setp.ne.s32 	%p9, %r98, %r19;
	@%p9 bra 	$L__BB2_2;
$L__BB2_14:
	ret;

}
	// .globl	_Z7kernel4I6float4fEvPT0_yii
.visible .entry _Z7kernel4I6float4fEvPT0_yii(
	.param .u64 .ptr .align 1 _Z7kernel4I6float4fEvPT0_yii_param_0,
	.param .u64 _Z7kernel4I6float4fEvPT0_yii_param_1,
	.param .u32 _Z7kernel4I6float4fEvPT0_yii_param_2,
	.param .u32 _Z7kernel4I6float4fEvPT0_yii_param_3
)
{
	.reg .pred 	%p<8>;
	.reg .b32 	%r<39>;
	.reg .b32 	%f<37>;
	.reg .b64 	%rd<18>;

	ld.param.u64 	%rd3, [_Z7kernel4I6float4fEvPT0_yii_param_0];
	ld.param.u64 	%rd2, [_Z7kernel4I6float4fEvPT0_yii_param_1];
	ld.param.u32 	%r16, [_Z7kernel4I6float4fEvPT0_yii_param_2];
	ld.param.u32 	%r17, [_Z7kernel4I6float4fEvPT0_yii_param_3];
	cvta.to.global.u64 	%rd1, %rd3;
	min.s32 	%r18, %r17, %r16;
	setp.lt.s32 	%p1, %r18, 1;
	@%p1 bra 	$L__BB3_11;
	and.b32  	%r1, %r16, 3;
	and.b32  	%r2, %r16, 2147483644;
	and.b32  	%r3, %r16, 1;
	shl.b32 	%r4, %r16, 2;
	mov.b32 	%r34, 0;
$L__BB3_2:
	setp.lt.u32 	%p2, %r16, 4;
	cvt.rn.f32.u32 	%f1, %r34;
	mul.lo.s32 	%r6, %r34, %r16;
	mov.b32 	%r38, 0;
	@%p2 bra 	$L__BB3_5;
	mad.lo.s32 	%r35, %r4, %r34, 8;
	mov.b32 	%r36, 0;
$L__BB3_4:
	.pragma "nounroll";
	cvt.rn.f32.u32 	%f2, %r36;
	tex.2d.v4.f32.f32 	{%f3, %f4, %f5, %f6}, [%rd2, {%f2, %f1}];
	add.s32 	%r22, %r35, -8;
	mul.wide.u32 	%rd4, %r22, 4;
	add.s64 	%rd5, %rd1, %rd4;
	st.global.f32 	[%rd5], %f3;
	st.global.f32 	[%rd5+4], %f4;
	st.global.f32 	[%rd5+8], %f5;
	st.global.f32 	[%rd5+12], %f6;
	add.s32 	%r23, %r36, 1;
	cvt.rn.f32.u32 	%f7, %r23;
	tex.2d.v4.f32.f32 	{%f8, %f9, %f10, %f11}, [%rd2, {%f7, %f1}];
	add.s32 	%r24, %r35, -4;
	mul.wide.u32 	%rd6, %r24, 4;
	add.s64 	%rd7, %rd1, %rd6;
	st.global.f32 	[%rd7], %f8;
	st.global.f32 	[%rd7+4], %f9;
	st.global.f32 	[%rd7+8], %f10;
	st.global.f32 	[%rd7+12], %f11;
	add.s32 	%r25, %r36, 2;
	cvt.rn.f32.u32 	%f12, %r25;
	tex.2d.v4.f32.f32 	{%f13, %f14, %f15, %f16}, [%rd2, {%f12, %f1}];
	add.s32 	%r26, %r35, 4;
	mul.wide.u32 	%rd8, %r35, 4;
	add.s64 	%rd9, %rd1, %rd8;
	st.global.f32 	[%rd9], %f13;
	st.global.f32 	[%rd9+4], %f14;
	st.global.f32 	[%rd9+8], %f15;
	st.global.f32 	[%rd9+12], %f16;
	add.s32 	%r27, %r36, 3;
	cvt.rn.f32.u32 	%f17, %r27;
	tex.2d.v4.f32.f32 	{%f18, %f19, %f20, %f21}, [%rd2, {%f17, %f1}];
	mul.wide.u32 	%rd10, %r26, 4;
	add.s64 	%rd11, %rd1, %rd10;
	st.global.f32 	[%rd11], %f18;
	st.global.f32 	[%rd11+4], %f19;
	st.global.f32 	[%rd11+8], %f20;
	st.global.f32 	[%rd11+12], %f21;
	add.s32 	%r35, %r35, 16;
	add.s32 	%r36, %r36, 4;
	setp.ne.s32 	%p3, %r36, %r2;
	mov.u32 	%r38, %r2;
	@%p3 bra 	$L__BB3_4;
$L__BB3_5:
	setp.eq.s32 	%p4, %r1, 0;
	@%p4 bra 	$L__BB3_10;
	setp.eq.s32 	%p5, %r1, 1;
	@%p5 bra 	$L__BB3_8;
	cvt.rn.f32.u32 	%f22, %r38;
	tex.2d.v4.f32.f32 	{%f23, %f24, %f25, %f26}, [%rd2, {%f22, %f1}];
	add.s32 	%r28, %r38, %r6;
	shl.b32 	%r29, %r28, 2;
	mul.wide.u32 	%rd12, %r29, 4;
	add.s64 	%rd13, %rd1, %rd12;
	st.global.f32 	[%rd13], %f23;
	st.global.f32 	[%rd13+4], %f24;
	st.global.f32 	[%rd13+8], %f25;
	st.global.f32 	[%rd13+12], %f26;
	add.s32 	%r30, %r38, 1;
	cvt.rn.f32.u32 	%f27, %r30;
	tex.2d.v4.f32.f32 	{%f28, %f29, %f30, %f31}, [%rd2, {%f27, %f1}];
	add.s32 	%r31, %r29, 4;
	mul.wide.u32 	%rd14, %r31, 4;
	add.s64 	%rd15, %rd1, %rd14;
	st.global.f32 	[%rd15], %f28;
	st.global.f32 	[%rd15+4], %f29;
	st.global.f32 	[%rd15+8], %f30;
	st.global.f32 	[%rd15+12], %f31;
	add.s32 	%r38, %r38, 2;
$L__BB3_8:
	setp.eq.s32 	%p6, %r3, 0;
	@%p6 bra 	$L__BB3_10;
	cvt.rn.f32.u32 	%f32, %r38;
	tex.2d.v4.f32.f32 	{%f33, %f34, %f35, %f36}, [%rd2, {%f32, %f1}];
	add.s32 	%r32, %r38, %r6;
	shl.b32 	%r33, %r32, 2;
	mul.wide.u32 	%rd16, %r33, 4;
	add.s64 	%rd17, %rd1, %rd16;
	st.global.f32 	[%rd17], %f33;
	st.global.f32 	[%rd17+4], %f34;
	st.global.f32 	[%rd17+8], %f35;
	st.global.f32 	[%rd17+12], %f36;
$L__BB3_10:
	add.s32 	%r34, %r34, 1;
	setp.ne.s32 	%p7, %r34, %r17;
	@%p7 bra 	$L__BB3_2;
$L__BB3_11:
	ret;

}
	// .globl	_Z9kernel4x3I6float4fEvPT0_yii
.visible .entry _Z9kernel4x3I6float4fEvPT0_yii(
	.param .u64 .ptr .align 1 _Z9kernel4x3I6float4fEvPT0_yii_param_0,
	.param .u64 _Z9kernel4x3I6float4fEvPT0_yii_param_1,
	.param .u32 _Z9kernel4x3I6float4fEvPT0_yii_param_2,
	.param .u32 _Z9kernel4x3I6float4fEvPT0_yii_param_3
)
{
	.reg .pred 	%p<6>;
	.reg .b32 	%r<26>;
	.reg .b32 	%f<49>;
	.reg .b64 	%rd<10>;
	.reg .b64 	%fd<17>;

	ld.param.u64 	%rd3, [_Z9kernel4x3I6float4fEvPT0_yii_param_0];
	ld.param.u64 	%rd2, [_Z9kernel4x3I6float4fEvPT0_yii_param_1];
	ld.param.u32 	%r12, [_Z9kernel4x3I6float4fEvPT0_yii_param_2];
	ld.param.u32 	%r13, [_Z9kernel4x3I6float4fEvPT0_yii_param_3];
	cvta.to.global.u64 	%rd1, %rd3;
	min.s32 	%r14, %r13, %r12;
	setp.lt.s32 	%p1, %r14, 1;
	@%p1 bra 	$L__BB4_8;
	and.b32  	%r1, %r12, 1;
	and.b32  	%r2, %r12, 2147483646;
	mul.lo.s32 	%r3, %r12, 12;
	mov.b32 	%r22, 0;
$L__BB4_2:
	setp.eq.s32 	%p2, %r12, 1;
	cvt.rn.f64.u32 	%fd1, %r22;
	add.f64 	%fd2, %fd1, 0dBFB999999999999A;
	cvt.rn.f32.f64 	%f1, %fd2;
	add.f64 	%fd3, %fd1, 0d3FD3333333333333;
	cvt.rn.f32.f64 	%f2, %fd3;
	add.f64 	%fd4, %fd1, 0d3FF199999999999A;
	cvt.rn.f32.f64 	%f3, %fd4;
	mov.b32 	%r25, 0;
	@%p2 bra 	$L__BB4_5;
	mul.lo.s32 	%r23, %r3, %r22;
	mov.b32 	%r24, 0;
$L__BB4_4:
	cvt.rn.f64.u32 	%fd5, %r24;
	add.f64 	%fd6, %fd5, 0dBFB999999999999A;
	cvt.rn.f32.f64 	%f4, %fd6;
	tex.2d.v4.f32.f32 	{%f5, %f6, %f7, %f8}, [%rd2, {%f4, %f1}];
	add.s32 	%r18, %r23, 12;
	mul.wide.u32 	%rd4, %r23, 4;
	add.s64 	%rd5, %rd1, %rd4;
	st.global.f32 	[%rd5], %f5;
	st.global.f32 	[%rd5+4], %f6;
	st.global.f32 	[%rd5+8], %f7;
	st.global.f32 	[%rd5+12], %f8;
	add.f64 	%fd7, %fd5, 0d3FD3333333333333;
	cvt.rn.f32.f64 	%f9, %fd7;
	tex.2d.v4.f32.f32 	{%f10, %f11, %f12, %f13}, [%rd2, {%f9, %f2}];
	st.global.f32 	[%rd5+16], %f10;
	st.global.f32 	[%rd5+20], %f11;
	st.global.f32 	[%rd5+24], %f12;
	st.global.f32 	[%rd5+28], %f13;
	add.f64 	%fd8, %fd5, 0d3FF199999999999A;
	cvt.rn.f32.f64 	%f14, %fd8;
	tex.2d.v4.f32.f32 	{%f15, %f16, %f17, %f18}, [%rd2, {%f14, %f3}];
	st.global.f32 	[%rd5+32], %f15;
	st.global.f32 	[%rd5+36], %f16;
	st.global.f32 	[%rd5+40], %f17;
	st.global.f32 	[%rd5+44], %f18;
	add.s32 	%r19, %r24, 1;
	cvt.rn.f64.u32 	%fd9, %r19;
	add.f64 	%fd10, %fd9, 0dBFB999999999999A;
	cvt.rn.f32.f64 	%f19, %fd10;
	tex.2d.v4.f32.f32 	{%f20, %f21, %f22, %f23}, [%rd2, {%f19, %f1}];
	mul.wide.u32 	%rd6, %r18, 4;
	add.s64 	%rd7, %rd1, %rd6;
	st.global.f32 	[%rd7], %f20;
	st.global.f32 	[%rd7+4], %f21;
	st.global.f32 	[%rd7+8], %f22;
	st.global.f32 	[%rd7+12], %f23;
	add.f64 	%fd11, %fd9, 0d3FD3333333333333;
	cvt.rn.f32.f64 	%f24, %fd11;
	tex.2d.v4.f32.f32 	{%f25, %f26, %f27, %f28}, [%rd2, {%f24, %f2}];
	st.global.f32 	[%rd7+16], %f25;
	st.global.f32 	[%rd7+20], %f26;
	st.global.f32 	[%rd7+24], %f27;
	st.global.f32 	[%rd7+28], %f28;
	add.f64 	%fd12, %fd9, 0d3FF199999999999A;
	cvt.rn.f32.f64 	%f29, %fd12;
	tex.2d.v4.f32.f32 	{%f30, %f31, %f32, %f33}, [%rd2, {%f29, %f3}];
	st.global.f32 	[%rd7+32], %f30;
	st.global.f32 	[%rd7+36], %f31;
	st.global.f32 	[%rd7+40], %f32;
	st.global.f32 	[%rd7+44], %f33;
	add.s32 	%r23, %r23, 24;
	add.s32 	%r24, %r24, 2;
	setp.ne.s32 	%p3, %r24, %r2;
	mov.u32 	%r25, %r2;
	@%p3 bra 	$L__BB4_4;
$L__BB4_5:
	setp.eq.s32 	%p4, %r1, 0;
	@%p4 bra 	$L__BB4_7;
	cvt.rn.f64.u32 	%fd13, %r25;
	add.f64 	%fd14, %fd13, 0dBFB999999999999A;
	cvt.rn.f32.f64 	%f34, %fd14;
	tex.2d.v4.f32.f32 	{%f35, %f36, %f37, %f38}, [%rd2, {%f34, %f1}];
	mad.lo.s32 	%r20, %r22, %r12, %r25;
	mul.lo.s32 	%r21, %r20, 12;
	mul.wide.u32 	%rd8, %r21, 4;
	add.s64 	%rd9, %rd1, %rd8;
	st.global.f32 	[%rd9], %f35;
	st.global.f32 	[%rd9+4], %f36;
	st.global.f32 	[%rd9+8], %f37;
	st.global.f32 	[%rd9+12], %f38;
	add.f64 	%fd15, %fd13, 0d3FD3333333333333;
	cvt.rn.f32.f64 	%f39, %fd15;
	tex.2d.v4.f32.f32 	{%f40, %f41, %f42, %f43}, [%rd2, {%f39, %f2}];
	st.global.f32 	[%rd9+16], %f40;
	st.global.f32 	[%rd9+20], %f41;
	st.global.f32 	[%rd9+24], %f42;
	st.global.f32 	[%rd9+28], %f43;
	add.f64 	%fd16, %fd13, 0d3FF199999999999A;
	cvt.rn.f32.f64 	%f44, %fd16;
	tex.2d.v4.f32.f32 	{%f45, %f46, %f47, %f48}, [%rd2, {%f44, %f3}];
	st.global.f32 	[%rd9+32], %f45;
	st.global.f32 	[%rd9+36], %f46;
	st.global.f32 	[%rd9+40], %f47;
	st.global.f32 	[%rd9+44], %f48;
$L__BB4_7:
	add.s32 	%r22, %r22, 1;
	setp.ne.s32 	%p5, %r22, %r13;
	@%p5 bra 	$L__BB4_2;
$L__BB4_8:
	ret;

}


// ===== COMPILED SASS (sm_100) =====

	.target	sm_100

	.elftype	@"ET_EXEC"


//--------------------- .note.nv.tkinfo           --------------------------
	.section	.note.nv.tkinfo,"",@"SHT_NOTE"
	.sectionflags	@"SHF_NOTE_NV_TKINFO"
	.tkinfo
        /*0018*/ 	.word	0x00000002
        /*0030*/ 	.string	""
        /*0030*/ 	.string	"ptxas"
        /*0030*/ 	.string	"Cuda compilation tools, release 13.0, V13.0.88"
        /*0030*/ 	.string	"Build cuda_13.0.r13.0/compiler.36424714_0"
        /*0030*/ 	.string	"-arch sm_100 -m 64 "



//--------------------- .note.nv.cuinfo           --------------------------
	.section	.note.nv.cuinfo,"",@"SHT_NOTE"
	.sectionflags	@"SHF_NOTE_NV_CUINFO"
        /*0018*/ 	.short	0x0002
        /*001a*/ 	.short	0x0064
        /*001c*/ 	.short	0x0082
	.zero		2


//--------------------- .nv.info                  --------------------------
	.section	.nv.info,"",@"SHT_CUDA_INFO"
	.align	4


	//----- nvinfo : EIATTR_REGCOUNT
	.align		4
        /*0000*/ 	.byte	0x04, 0x2f
        /*0002*/ 	.short	(.L_1 - .L_0)
	.align		4
.L_0:
        /*0004*/ 	.word	index@(_Z7kernel2I5char2cEvPT0_yii)
        /*0008*/ 	.word	0x0000001a


	//----- nvinfo : EIATTR_FRAME_SIZE
	.align		4
.L_1:
        /*000c*/ 	.byte	0x04, 0x11
        /*000e*/ 	.short	(.L_3 - .L_2)
	.align		4
.L_2:
        /*0010*/ 	.word	index@(_Z7kernel2I5char2cEvPT0_yii)
        /*0014*/ 	.word	0x00000000


	//----- nvinfo : EIATTR_REGCOUNT
	.align		4
.L_3:
        /*0018*/ 	.byte	0x04, 0x2f
        /*001a*/ 	.short	(.L_5 - .L_4)
	.align		4
.L_4:
        /*001c*/ 	.word	index@(_Z7kernel4I7ushort4tEvPT0_yii)
        /*0020*/ 	.word	0x00000020


	//----- nvinfo : EIATTR_FRAME_SIZE
	.align		4
.L_5:
        /*0024*/ 	.byte	0x04, 0x11
        /*0026*/ 	.short	(.L_7 - .L_6)
	.align		4
.L_6:
        /*0028*/ 	.word	index@(_Z7kernel4I7ushort4tEvPT0_yii)
        /*002c*/ 	.word	0x00000000


	//----- nvinfo : EIATTR_REGCOUNT
	.align		4
.L_7:
        /*0030*/ 	.byte	0x04, 0x2f
        /*0032*/ 	.short	(.L_9 - .L_8)
	.align		4
.L_8:
        /*0034*/ 	.word	index@(_Z7kernel1I4int4iEvPT0_yii)
        /*0038*/ 	.word	0x00000020


	//----- nvinfo : EIATTR_FRAME_SIZE
	.align		4
.L_9:
        /*003c*/ 	.byte	0x04, 0x11
        /*003e*/ 	.short	(.L_11 - .L_10)
	.align		4
.L_10:
        /*0040*/ 	.word	index@(_Z7kernel1I4int4iEvPT0_yii)
        /*0044*/ 	.word	0x00000000


	//----- nvinfo : EIATTR_REGCOUNT
	.align		4
.L_11:
        /*0048*/ 	.byte	0x04, 0x2f
        /*004a*/ 	.short	(.L_13 - .L_12)
	.align		4
.L_12:
        /*004c*/ 	.word	index@(_Z7kernel4I6float4fEvPT0_yii)
        /*0050*/ 	.word	0x00000020


	//----- nvinfo : EIATTR_FRAME_SIZE
	.align		4
.L_13:
        /*0054*/ 	.byte	0x04, 0x11
        /*0056*/ 	.short	(.L_15 - .L_14)
	.align		4
.L_14:
        /*0058*/ 	.word	index@(_Z7kernel4I6float4fEvPT0_yii)
        /*005c*/ 	.word	0x00000000


	//----- nvinfo : EIATTR_REGCOUNT
	.align		4
.L_15:
        /*0060*/ 	.byte	0x04, 0x2f
        /*0062*/ 	.short	(.L_17 - .L_16)
	.align		4
.L_16:
        /*0064*/ 	.word	index@(_Z9kernel4x3I6float4fEvPT0_yii)
        /*0068*/ 	.word	0x0000002c


	//----- nvinfo : EIATTR_FRAME_SIZE
	.align		4
.L_17:
        /*006c*/ 	.byte	0x04, 0x11
        /*006e*/ 	.short	(.L_19 - .L_18)
	.align		4
.L_18:
        /*0070*/ 	.word	index@(_Z9kernel4x3I6float4fEvPT0_yii)
        /*0074*/ 	.word	0x00000000


	//----- nvinfo : EIATTR_MIN_STACK_SIZE
	.align		4
.L_19:
        /*0078*/ 	.byte	0x04, 0x12
        /*007a*/ 	.short	(.L_21 - .L_20)
	.align		4
.L_20:
        /*007c*/ 	.word	index@(_Z9kernel4x3I6float4fEvPT0_yii)
        /*0080*/ 	.word	0x00000000


	//----- nvinfo : EIATTR_MIN_STACK_SIZE
	.align		4
.L_21:
        /*0084*/ 	.byte	0x04, 0x12
        /*0086*/ 	.short	(.L_23 - .L_22)
	.align		4
.L_22:
        /*0088*/ 	.word	index@(_Z7kernel4I6float4fEvPT0_yii)
        /*008c*/ 	.word	0x00000000


	//----- nvinfo : EIATTR_MIN_STACK_SIZE
	.align		4
.L_23:
        /*0090*/ 	.byte	0x04, 0x12
        /*0092*/ 	.short	(.L_25 - .L_24)
	.align		4
.L_24:
        /*0094*/ 	.word	index@(_Z7kernel1I4int4iEvPT0_yii)
        /*0098*/ 	.word	0x00000000


	//----- nvinfo : EIATTR_MIN_STACK_SIZE
	.align		4
.L_25:
        /*009c*/ 	.byte	0x04, 0x12
        /*009e*/ 	.short	(.L_27 - .L_26)
	.align		4
.L_26:
        /*00a0*/ 	.word	index@(_Z7kernel4I7ushort4tEvPT0_yii)
        /*00a4*/ 	.word	0x00000000


	//----- nvinfo : EIATTR_MIN_STACK_SIZE
	.align		4
.L_27:
        /*00a8*/ 	.byte	0x04, 0x12
        /*00aa*/ 	.short	(.L_29 - .L_28)
	.align		4
.L_28:
        /*00ac*/ 	.word	index@(_Z7kernel2I5char2cEvPT0_yii)
        /*00b0*/ 	.word	0x00000000
.L_29:


//--------------------- .nv.compat                --------------------------
	.section	.nv.compat,"",@"SHT_CUDA_COMPAT_INFO"
	.align	4
        /*0000*/ 	.byte	0x02, 0x09, 0x00, 0x00, 0x02, 0x02, 0x02, 0x00, 0x02, 0x05, 0x05, 0x00, 0x03, 0x07, 0x01, 0x01
        /*0010*/ 	.byte	0x02, 0x03, 0x00, 0x00, 0x02, 0x06, 0x01, 0x00, 0x04, 0x0b, 0x08, 0x00, 0x01, 0x00, 0x00, 0x00
        /*0020*/ 	.byte	0x00, 0x00, 0x00, 0x00


//--------------------- .nv.info._Z9kernel4x3I6float4fEvPT0_yii --------------------------
	.section	.nv.info._Z9kernel4x3I6float4fEvPT0_yii,"",@"SHT_CUDA_INFO"
	.sectionflags	@""
	.align	4


	//----- nvinfo : EIATTR_CUDA_API_VERSION
	.align		4
        /*0000*/ 	.byte	0x04, 0x37
        /*0002*/ 	.short	(.L_31 - .L_30)
.L_30:
        /*0004*/ 	.word	0x00000082


	//----- nvinfo : EIATTR_KPARAM_INFO
	.align		4
.L_31:
        /*0008*/ 	.byte	0x04, 0x17
        /*000a*/ 	.short	(.L_33 - .L_32)
.L_32:
        /*000c*/ 	.word	0x00000000
        /*0010*/ 	.short	0x0003
        /*0012*/ 	.short	0x0014
        /*0014*/ 	.byte	0x00, 0xf0, 0x11, 0x00


	//----- nvinfo : EIATTR_KPARAM_INFO
	.align		4
.L_33:
        /*0018*/ 	.byte	0x04, 0x17
        /*001a*/ 	.short	(.L_35 - .L_34)
.L_34:
        /*001c*/ 	.word	0x00000000
        /*0020*/ 	.short	0x0002
        /*0022*/ 	.short	0x0010
        /*0024*/ 	.byte	0x00, 0xf0, 0x11, 0x00


	//----- nvinfo : EIATTR_KPARAM_INFO
	.align		4
.L_35:
        /*0028*/ 	.byte	0x04, 0x17
        /*002a*/ 	.short	(.L_37 - .L_36)
.L_36:
        /*002c*/ 	.word	0x00000000
        /*0030*/ 	.short	0x0001
        /*0032*/ 	.short	0x0008
        /*0034*/ 	.byte	0x00, 0xf0, 0x21, 0x00


	//----- nvinfo : EIATTR_KPARAM_INFO
	.align		4
.L_37:
        /*0038*/ 	.byte	0x04, 0x17
        /*003a*/ 	.short	(.L_39 - .L_38)
.L_38:
        /*003c*/ 	.word	0x00000000
        /*0040*/ 	.short	0x0000
        /*0042*/ 	.short	0x0000
        /*0044*/ 	.byte	0x00, 0xf5, 0x21, 0x00


	//----- nvinfo : EIATTR_SPARSE_MMA_MASK
	.align		4
.L_39:
        /*0048*/ 	.byte	0x03, 0x50
        /*004a*/ 	.short	0x0000


	//----- nvinfo : EIATTR_MAXREG_COUNT
	.align		4
        /*004c*/ 	.byte	0x03, 0x1b
        /*004e*/ 	.short	0x00ff


	//----- nvinfo : EIATTR_MERCURY_ISA_VERSION
	.align		4
        /*0050*/ 	.byte	0x03, 0x5f
        /*0052*/ 	.short	0x0101


	//----- nvinfo : EIATTR_VRC_CTA_INIT_COUNT
	.align		4
        /*0054*/ 	.byte	0x02, 0x4a
	.zero		1
	.zero		1


	//----- nvinfo : EIATTR_EXIT_INSTR_OFFSETS
	.align		4
        /*0058*/ 	.byte	0x04, 0x1c
        /*005a*/ 	.short	(.L_41 - .L_40)


	//   ....[0]....
.L_40:
        /*005c*/ 	.word	0x00000040


	//   ....[1]....
        /*0060*/ 	.word	0x00000830


	//----- nvinfo : EIATTR_CBANK_PARAM_SIZE
	.align		4
.L_41:
        /*0064*/ 	.byte	0x03, 0x19
        /*0066*/ 	.short	0x0018


	//----- nvinfo : EIATTR_PARAM_CBANK
	.align		4
        /*0068*/ 	.byte	0x04, 0x0a
        /*006a*/ 	.short	(.L_43 - .L_42)
	.align		4
.L_42:
        /*006c*/ 	.word	index@(.nv.constant0._Z9kernel4x3I6float4fEvPT0_yii)
        /*0070*/ 	.short	0x0380
        /*0072*/ 	.short	0x0018


	//----- nvinfo : EIATTR_SW_WAR
	.align		4
.L_43:
        /*0074*/ 	.byte	0x04, 0x36
        /*0076*/ 	.short	(.L_45 - .L_44)
.L_44:
        /*0078*/ 	.word	0x00000008
.L_45:


//--------------------- .nv.info._Z7kernel4I6float4fEvPT0_yii --------------------------
	.section	.nv.info._Z7kernel4I6float4fEvPT0_yii,"",@"SHT_CUDA_INFO"
	.sectionflags	@""
	.align	4


	//----- nvinfo : EIATTR_CUDA_API_VERSION
	.align		4
        /*0000*/ 	.byte	0x04, 0x37
        /*0002*/ 	.short	(.L_47 - .L_46)
.L_46:
        /*0004*/ 	.word	0x00000082


	//----- nvinfo : EIATTR_KPARAM_INFO
	.align		4
.L_47:
        /*0008*/ 	.byte	0x04, 0x17
        /*000a*/ 	.short	(.L_49 - .L_48)
.L_48:
        /*000c*/ 	.word	0x00000000
        /*0010*/ 	.short	0x0003
        /*0012*/ 	.short	0x0014
        /*0014*/ 	.byte	0x00, 0xf0, 0x11, 0x00


	//----- nvinfo : EIATTR_KPARAM_INFO
	.align		4
.L_49:
        /*0018*/ 	.byte	0x04, 0x17
        /*001a*/ 	.short	(.L_51 - .L_50)
.L_50:
        /*001c*/ 	.word	0x00000000
        /*0020*/ 	.short	0x0002
        /*0022*/ 	.short	0x0010
        /*0024*/ 	.byte	0x00, 0xf0, 0x11, 0x00


	//----- nvinfo : EIATTR_KPARAM_INFO
	.align		4
.L_51:
        /*0028*/ 	.byte	0x04, 0x17
        /*002a*/ 	.short	(.L_53 - .L_52)
.L_52:
        /*002c*/ 	.word	0x00000000
        /*0030*/ 	.short	0x0001
        /*0032*/ 	.short	0x0008
        /*0034*/ 	.byte	0x00, 0xf0, 0x21, 0x00


	//----- nvinfo : EIATTR_KPARAM_INFO
	.align		4
.L_53:
        /*0038*/ 	.byte	0x04, 0x17
        /*003a*/ 	.short	(.L_55 - .L_54)
.L_54:
        /*003c*/ 	.word	0x00000000
        /*0040*/ 	.short	0x0000
        /*0042*/ 	.short	0x0000
        /*0044*/ 	.byte	0x00, 0xf5, 0x21, 0x00


	//----- nvinfo : EIATTR_SPARSE_MMA_MASK
	.align		4
.L_55:
        /*0048*/ 	.byte	0x03, 0x50
        /*004a*/ 	.short	0x0000


	//----- nvinfo : EIATTR_MAXREG_COUNT
	.align		4
        /*004c*/ 	.byte	0x03, 0x1b
        /*004e*/ 	.short	0x00ff


	//----- nvinfo : EIATTR_MERCURY_ISA_VERSION
	.align		4
        /*0050*/ 	.byte	0x03, 0x5f
        /*0052*/ 	.short	0x0101


	//----- nvinfo : EIATTR_VRC_CTA_INIT_COUNT
	.align		4
        /*0054*/ 	.byte	0x02, 0x4a
	.zero		1
	.zero		1


	//----- nvinfo : EIATTR_EXIT_INSTR_OFFSETS
	.align		4
        /*0058*/ 	.byte	0x04, 0x1c
        /*005a*/ 	.short	(.L_57 - .L_56)


	//   ....[0]....
.L_56:
        /*005c*/ 	.word	0x00000040


	//   ....[1]....
        /*0060*/ 	.word	0x00000750


	//----- nvinfo : EIATTR_CBANK_PARAM_SIZE
	.align		4
.L_57:
        /*0064*/ 	.byte	0x03, 0x19
        /*0066*/ 	.short	0x0018


	//----- nvinfo : EIATTR_PARAM_CBANK
	.align		4
        /*0068*/ 	.byte	0x04, 0x0a
        /*006a*/ 	.short	(.L_59 - .L_58)
	.align		4
.L_58:
        /*006c*/ 	.word	index@(.nv.constant0._Z7kernel4I6float4fEvPT0_yii)
        /*0070*/ 	.short	0x0380
        /*0072*/ 	.short	0x0018


	//----- nvinfo : EIATTR_SW_WAR
	.align		4
.L_59:
        /*0074*/ 	.byte	0x04, 0x36
        /*0076*/ 	.short	(.L_61 - .L_60)
.L_60:
        /*0078*/ 	.word	0x00000008
.L_61:


//--------------------- .nv.info._Z7kernel1I4int4iEvPT0_yii --------------------------
	.section	.nv.info._Z7kernel1I4int4iEvPT0_yii,"",@"SHT_CUDA_INFO"
	.sectionflags	@""
	.align	4


	//----- nvinfo : EIATTR_CUDA_API_VERSION
	.align		4
        /*0000*/ 	.byte	0x04, 0x37
        /*0002*/ 	.short	(.L_63 - .L_62)
.L_62:
        /*0004*/ 	.word	0x00000082


	//----- nvinfo : EIATTR_KPARAM_INFO
	.align		4
.L_63:
        /*0008*/ 	.byte	0x04, 0x17
        /*000a*/ 	.short	(.L_65 - .L_64)
.L_64:
        /*000c*/ 	.word	0x00000000
        /*0010*/ 	.short	0x0003
        /*0012*/ 	.short	0x0014
        /*0014*/ 	.byte	0x00, 0xf0, 0x11, 0x00


	//----- nvinfo : EIATTR_KPARAM_INFO
	.align		4
.L_65:
        /*0018*/ 	.byte	0x04, 0x17
        /*001a*/ 	.short	(.L_67 - .L_66)
.L_66:
        /*001c*/ 	.word	0x00000000
        /*0020*/ 	.short	0x0002
        /*0022*/ 	.short	0x0010
        /*0024*/ 	.byte	0x00, 0xf0, 0x11, 0x00


	//----- nvinfo : EIATTR_KPARAM_INFO
	.align		4
.L_67:
        /*0028*/ 	.byte	0x04, 0x17
        /*002a*/ 	.short	(.L_69 - .L_68)
.L_68:
        /*002c*/ 	.word	0x00000000
        /*0030*/ 	.short	0x0001
        /*0032*/ 	.short	0x0008
        /*0034*/ 	.byte	0x00, 0xf0, 0x21, 0x00


	//----- nvinfo : EIATTR_KPARAM_INFO
	.align		4
.L_69:
        /*0038*/ 	.byte	0x04, 0x17
        /*003a*/ 	.short	(.L_71 - .L_70)
.L_70:
        /*003c*/ 	.word	0x00000000
        /*0040*/ 	.short	0x0000
        /*0042*/ 	.short	0x0000
        /*0044*/ 	.byte	0x00, 0xf5, 0x21, 0x00


	//----- nvinfo : EIATTR_SPARSE_MMA_MASK
	.align		4
.L_71:
        /*0048*/ 	.byte	0x03, 0x50
        /*004a*/ 	.short	0x0000


	//----- nvinfo : EIATTR_MAXREG_COUNT
	.align		4
        /*004c*/ 	.byte	0x03, 0x1b
        /*004e*/ 	.short	0x00ff


	//----- nvinfo : EIATTR_MERCURY_ISA_VERSION
	.align		4
        /*0050*/ 	.byte	0x03, 0x5f
        /*0052*/ 	.short	0x0101


	//----- nvinfo : EIATTR_VRC_CTA_INIT_COUNT
	.align		4
        /*0054*/ 	.byte	0x02, 0x4a
	.zero		1
	.zero		1


	//----- nvinfo : EIATTR_EXIT_INSTR_OFFSETS
	.align		4
        /*0058*/ 	.byte	0x04, 0x1c
        /*005a*/ 	.short	(.L_73 - .L_72)


	//   ....[0]....
.L_72:
        /*005c*/ 	.word	0x00000060


	//   ....[1]....
        /*0060*/ 	.word	0x00000aa0


	//----- nvinfo : EIATTR_CBANK_PARAM_SIZE
	.align		4
.L_73:
        /*0064*/ 	.byte	0x03, 0x19
        /*0066*/ 	.short	0x0018


	//----- nvinfo : EIATTR_PARAM_CBANK
	.align		4
        /*0068*/ 	.byte	0x04, 0x0a
        /*006a*/ 	.short	(.L_75 - .L_74)
	.align		4
.L_74:
        /*006c*/ 	.word	index@(.nv.constant0._Z7kernel1I4int4iEvPT0_yii)
        /*0070*/ 	.short	0x0380
        /*0072*/ 	.short	0x0018


	//----- nvinfo : EIATTR_SW_WAR
	.align		4
.L_75:
        /*0074*/ 	.byte	0x04, 0x36
        /*0076*/ 	.short	(.L_77 - .L_76)
.L_76:
        /*0078*/ 	.word	0x00000008
.L_77:


//--------------------- .nv.info._Z7kernel4I7ushort4tEvPT0_yii --------------------------
	.section	.nv.info._Z7kernel4I7ushort4tEvPT0_yii,"",@"SHT_CUDA_INFO"
	.sectionflags	@""
	.align	4


	//----- nvinfo : EIATTR_CUDA_API_VERSION
	.align		4
        /*0000*/ 	.byte	0x04, 0x37
        /*0002*/ 	.short	(.L_79 - .L_78)
.L_78:
        /*0004*/ 	.word	0x00000082


	//----- nvinfo : EIATTR_KPARAM_INFO
	.align		4
.L_79:
        /*0008*/ 	.byte	0x04, 0x17
        /*000a*/ 	.short	(.L_81 - .L_80)
.L_80:
        /*000c*/ 	.word	0x00000000
        /*0010*/ 	.short	0x0003
        /*0012*/ 	.short	0x0014
        /*0014*/ 	.byte	0x00, 0xf0, 0x11, 0x00


	//----- nvinfo : EIATTR_KPARAM_INFO
	.align		4
.L_81:
        /*0018*/ 	.byte	0x04, 0x17
        /*001a*/ 	.short	(.L_83 - .L_82)
.L_82:
        /*001c*/ 	.word	0x00000000
        /*0020*/ 	.short	0x0002
        /*0022*/ 	.short	0x0010
        /*0024*/ 	.byte	0x00, 0xf0, 0x11, 0x00


	//----- nvinfo : EIATTR_KPARAM_INFO
	.align		4
.L_83:
        /*0028*/ 	.byte	0x04, 0x17
        /*002a*/ 	.short	(.L_85 - .L_84)
.L_84:
        /*002c*/ 	.word	0x00000000
        /*0030*/ 	.short	0x0001
        /*0032*/ 	.short	0x0008
        /*0034*/ 	.byte	0x00, 0xf0, 0x21, 0x00


	//----- nvinfo : EIATTR_KPARAM_INFO
	.align		4
.L_85:
        /*0038*/ 	.byte	0x04, 0x17
        /*003a*/ 	.short	(.L_87 - .L_86)
.L_86:
        /*003c*/ 	.word	0x00000000
        /*0040*/ 	.short	0x0000
        /*0042*/ 	.short	0x0000
        /*0044*/ 	.byte	0x00, 0xf5, 0x21, 0x00


	//----- nvinfo : EIATTR_SPARSE_MMA_MASK
	.align		4
.L_87:
        /*0048*/ 	.byte	0x03, 0x50
        /*004a*/ 	.short	0x0000


	//----- nvinfo : EIATTR_MAXREG_COUNT
	.align		4
        /*004c*/ 	.byte	0x03, 0x1b
        /*004e*/ 	.short	0x00ff


	//----- nvinfo : EIATTR_MERCURY_ISA_VERSION
	.align		4
        /*0050*/ 	.byte	0x03, 0x5f
        /*0052*/ 	.short	0x0101


	//----- nvinfo : EIATTR_VRC_CTA_INIT_COUNT
	.align		4
        /*0054*/ 	.byte	0x02, 0x4a
	.zero		1
	.zero		1


	//----- nvinfo : EIATTR_EXIT_INSTR_OFFSETS
	.align		4
        /*0058*/ 	.byte	0x04, 0x1c
        /*005a*/ 	.short	(.L_89 - .L_88)


	//   ....[0]....
.L_88:
        /*005c*/ 	.word	0x00000040


	//   ....[1]....
        /*0060*/ 	.word	0x00000750


	//----- nvinfo : EIATTR_CBANK_PARAM_SIZE
	.align		4
.L_89:
        /*0064*/ 	.byte	0x03, 0x19
        /*0066*/ 	.short	0x0018


	//----- nvinfo : EIATTR_PARAM_CBANK
	.align		4
        /*0068*/ 	.byte	0x04, 0x0a
        /*006a*/ 	.short	(.L_91 - .L_90)
	.align		4
.L_90:
        /*006c*/ 	.word	index@(.nv.constant0._Z7kernel4I7ushort4tEvPT0_yii)
        /*0070*/ 	.short	0x0380
        /*0072*/ 	.short	0x0018


	//----- nvinfo : EIATTR_SW_WAR
	.align		4
.L_91:
        /*0074*/ 	.byte	0x04, 0x36
        /*0076*/ 	.short	(.L_93 - .L_92)
.L_92:
        /*0078*/ 	.word	0x00000008
.L_93:


//--------------------- .nv.info._Z7kernel2I5char2cEvPT0_yii --------------------------
	.section	.nv.info._Z7kernel2I5char2cEvPT0_yii,"",@"SHT_CUDA_INFO"
	.sectionflags	@""
	.align	4


	//----- nvinfo : EIATTR_CUDA_API_VERSION
	.align		4
        /*0000*/ 	.byte	0x04, 0x37
        /*0002*/ 	.short	(.L_95 - .L_94)
.L_94:
        /*0004*/ 	.word	0x00000082


	//----- nvinfo : EIATTR_KPARAM_INFO
	.align		4
.L_95:
        /*0008*/ 	.byte	0x04, 0x17
        /*000a*/ 	.short	(.L_97 - .L_96)
.L_96:
        /*000c*/ 	.word	0x00000000
        /*0010*/ 	.short	0x0003
        /*0012*/ 	.short	0x0014
        /*0014*/ 	.byte	0x00, 0xf0, 0x11, 0x00


	//----- nvinfo : EIATTR_KPARAM_INFO
	.align		4
.L_97:
        /*0018*/ 	.byte	0x04, 0x17
        /*001a*/ 	.short	(.L_99 - .L_98)
.L_98:
        /*001c*/ 	.word	0x00000000
        /*0020*/ 	.short	0x0002
        /*0022*/ 	.short	0x0010
        /*0024*/ 	.byte	0x00, 0xf0, 0x11, 0x00


	//----- nvinfo : EIATTR_KPARAM_INFO
	.align		4
.L_99:
        /*0028*/ 	.byte	0x04, 0x17
        /*002a*/ 	.short	(.L_101 - .L_100)
.L_100:
        /*002c*/ 	.word	0x00000000
        /*0030*/ 	.short	0x0001
        /*0032*/ 	.short	0x0008
        /*0034*/ 	.byte	0x00, 0xf0, 0x21, 0x00


	//----- nvinfo : EIATTR_KPARAM_INFO
	.align		4
.L_101:
        /*0038*/ 	.byte	0x04, 0x17
        /*003a*/ 	.short	(.L_103 - .L_102)
.L_102:
        /*003c*/ 	.word	0x00000000
        /*0040*/ 	.short	0x0000
        /*0042*/ 	.short	0x0000
        /*0044*/ 	.byte	0x00, 0xf5, 0x21, 0x00


	//----- nvinfo : EIATTR_SPARSE_MMA_MASK
	.align		4
.L_103:
        /*0048*/ 	.byte	0x03, 0x50
        /*004a*/ 	.short	0x0000


	//----- nvinfo : EIATTR_MAXREG_COUNT
	.align		4
        /*004c*/ 	.byte	0x03, 0x1b
        /*004e*/ 	.short	0x00ff


	//----- nvinfo : EIATTR_MERCURY_ISA_VERSION
	.align		4
        /*0050*/ 	.byte	0x03, 0x5f
        /*0052*/ 	.short	0x0101


	//----- nvinfo : EIATTR_VRC_CTA_INIT_COUNT
	.align		4
        /*0054*/ 	.byte	0x02, 0x4a
	.zero		1
	.zero		1


	//----- nvinfo : EIATTR_EXIT_INSTR_OFFSETS
	.align		4
        /*0058*/ 	.byte	0x04, 0x1c
        /*005a*/ 	.short	(.L_105 - .L_104)


	//   ....[0]....
.L_104:
        /*005c*/ 	.word	0x00000040


	//   ....[1]....
        /*0060*/ 	.word	0x000006a0


	//----- nvinfo : EIATTR_CBANK_PARAM_SIZE
	.align		4
.L_105:
        /*0064*/ 	.byte	0x03, 0x19
        /*0066*/ 	.short	0x0018


	//----- nvinfo : EIATTR_PARAM_CBANK
	.align		4
        /*0068*/ 	.byte	0x04, 0x0a
        /*006a*/ 	.short	(.L_107 - .L_106)
	.align		4
.L_106:
        /*006c*/ 	.word	index@(.nv.constant0._Z7kernel2I5char2cEvPT0_yii)
        /*0070*/ 	.short	0x0380
        /*0072*/ 	.short	0x0018


	//----- nvinfo : EIATTR_SW_WAR
	.align		4
.L_107:
        /*0074*/ 	.byte	0x04, 0x36
        /*0076*/ 	.short	(.L_109 - .L_108)
.L_108:
        /*0078*/ 	.word	0x00000008
.L_109:


//--------------------- .nv.callgraph             --------------------------
	.section	.nv.callgraph,"",@"SHT_CUDA_CALLGRAPH"
	.align	4
	.sectionentsize	8
	.align		4
        /*0000*/ 	.word	0x00000000
	.align		4
        /*0004*/ 	.word	0xffffffff
	.align		4
        /*0008*/ 	.word	0x00000000
	.align		4
        /*000c*/ 	.word	0xfffffffe
	.align		4
        /*0010*/ 	.word	0x00000000
	.align		4
        /*0014*/ 	.word	0xfffffffd
	.align		4
        /*0018*/ 	.word	0x00000000
	.align		4
        /*001c*/ 	.word	0xfffffffc


//--------------------- .text._Z9kernel4x3I6float4fEvPT0_yii --------------------------
	.section	.text._Z9kernel4x3I6float4fEvPT0_yii,"ax",@progbits
	.align	128
        .global         _Z9kernel4x3I6float4fEvPT0_yii
        .type           _Z9kernel4x3I6float4fEvPT0_yii,@function
        .size           _Z9kernel4x3I6float4fEvPT0_yii,(.L_x_29 - _Z9kernel4x3I6float4fEvPT0_yii)
        .other          _Z9kernel4x3I6float4fEvPT0_yii,@"STO_CUDA_ENTRY STV_DEFAULT"
_Z9kernel4x3I6float4fEvPT0_yii:
.text._Z9kernel4x3I6float4fEvPT0_yii:
[----:B------:R-:W-:Y:S08]  /*0000*/  LDC R1, c[0x0][0x37c] ;  /* 0x0000df00ff017b82 */ /* 0x000ff00000000800 */
[----:B------:R-:W0:Y:S02]  /*0010*/  LDC.64 R2, c[0x0][0x390] ;  /* 0x0000e400ff027b82 */ /* 0x000e240000000a00 */
[----:B0-----:R-:W-:-:S04]  /*0020*/  VIMNMX R0, PT, PT, R3, R2, PT ;  /* 0x0000000203007248 */ /* 0x001fc80003fe0100 */
[----:B------:R-:W-:-:S13]  /*0030*/  ISETP.GE.AND P0, PT, R0, 0x1, PT ;  /* 0x000000010000780c */ /* 0x000fda0003f06270 */
[----:B------:R-:W-:Y:S05]  /*0040*/  @!P0 EXIT ;  /* 0x000000000000894d */ /* 0x000fea0003800000 */
[C---:B------:R-:W-:Y:S01]  /*0050*/  LOP3.LUT R3, R2.reuse, 0x7ffffffe, RZ, 0xc0, !PT ;  /* 0x7ffffffe02037812 */ /* 0x040fe200078ec0ff */
[----:B------:R-:W-:Y:S01]  /*0060*/  IMAD R2, R2, 0xc, RZ ;  /* 0x0000000c02027824 */ /* 0x000fe200078e02ff */
[----:B------:R-:W0:Y:S01]  /*0070*/  LDCU.64 UR8, c[0x0][0x358] ;  /* 0x00006b00ff0877ac */ /* 0x000e220008000a00 */
[----:B------:R-:W-:-:S05]  /*0080*/  UMOV UR4, URZ ;  /* 0x000000ff00047c82 */ /* 0x000fca0008000000 */
.L_x_3:
[----:B-1----:R-:W1:Y:S01]  /*0090*/  LDC R0, c[0x0][0x390] ;  /* 0x0000e400ff007b82 */ /* 0x002e620000000800 */
[----:B--2-4-:R-:W2:Y:S01]  /*00a0*/  I2F.F64.U32 R8, UR4 ;  /* 0x0000000400087d12 */ /* 0x014ea20008201800 */
[----:B------:R-:W-:Y:S01]  /*00b0*/  UMOV UR10, 0x9999999a ;  /* 0x9999999a000a7882 */ /* 0x000fe20000000000 */
[----:B------:R-:W-:Y:S01]  /*00c0*/  UMOV UR11, 0x3fb99999 ;  /* 0x3fb99999000b7882 */ /* 0x000fe20000000000 */
[----:B------:R-:W-:Y:S01]  /*00d0*/  UMOV UR12, 0x33333333 ;  /* 0x33333333000c7882 */ /* 0x000fe20000000000 */
[----:B------:R-:W-:Y:S01]  /*00e0*/  UMOV UR13, 0x3fd33333 ;  /* 0x3fd33333000d7882 */ /* 0x000fe20000000000 */
[----:B------:R-:W-:Y:S01]  /*00f0*/  UMOV UR14, 0x9999999a ;  /* 0x9999999a000e7882 */ /* 0x000fe20000000000 */
[----:B------:R-:W-:Y:S01]  /*0100*/  UMOV UR15, 0x3ff19999 ;  /* 0x3ff19999000f7882 */ /* 0x000fe20000000000 */
[----:B------:R-:W-:Y:S01]  /*0110*/  MOV R17, RZ ;  /* 0x000000ff00117202 */ /* 0x000fe20000000f00 */
[C---:B--2---:R-:W-:Y:S02]  /*0120*/  DADD R4, R8.reuse, -UR10 ;  /* 0x8000000a08047e29 */ /* 0x044fe40008000000 */
[----:B---3--:R-:W-:-:S02]  /*0130*/  DADD R6, R8, UR12 ;  /* 0x0000000c08067e29 */ /* 0x008fc40008000000 */
[----:B------:R-:W-:Y:S01]  /*0140*/  DADD R8, R8, UR14 ;  /* 0x0000000e08087e29 */ /* 0x000fe20008000000 */
[----:B-1----:R-:W-:-:S05]  /*0150*/  ISETP.NE.AND P0, PT, R0, 0x1, PT ;  /* 0x000000010000780c */ /* 0x002fca0003f05270 */
[----:B------:R1:W2:Y:S08]  /*0160*/  F2F.F32.F64 R5, R4 ;  /* 0x0000000400057310 */ /* 0x0002b00000301000 */
[----:B------:R1:W3:Y:S08]  /*0170*/  F2F.F32.F64 R7, R6 ;  /* 0x0000000600077310 */ /* 0x0002f00000301000 */
[----:B------:R1:W4:Y:S01]  /*0180*/  F2F.F32.F64 R9, R8 ;  /* 0x0000000800097310 */ /* 0x0003220000301000 */
[----:B--2---:R-:W-:Y:S05]  /*0190*/  @!P0 BRA `(.L_x_0) ;  /* 0x0000000400048947 */ /* 0x004fea0003800000 */
[----:B------:R-:W2:Y:S01]  /*01a0*/  LDC.64 R36, c[0x0][0x380] ;  /* 0x0000e000ff247b82 */ /* 0x000ea20000000a00 */
[----:B------:R-:W-:Y:S01]  /*01b0*/  IMAD R34, R2, UR4, RZ ;  /* 0x0000000402227c24 */ /* 0x000fe2000f8e02ff */
[----:B------:R-:W-:-:S06]  /*01c0*/  UMOV UR5, URZ ;  /* 0x000000ff00057c82 */ /* 0x000fcc0008000000 */
.L_x_1:
[----:B------:R-:W-:Y:S02]  /*01d0*/  UIADD3 UR6, UPT, UPT, UR5, 0x1, URZ ;  /* 0x0000000105067890 */ /* 0x000fe4000fffe0ff */
[----:B0-----:R-:W0:Y:S01]  /*01e0*/  I2F.F64.U32 R10, UR5 ;  /* 0x00000005000a7d12 */ /* 0x001e220008201800 */
[----:B------:R-:W-:Y:S01]  /*01f0*/  IMAD.MOV.U32 R35, RZ, RZ, -0x3e000000 ;  /* 0xc2000000ff237424 */ /* 0x000fe200078e00ff */
[----:B------:R-:W-:Y:S01]  /*0200*/  MOV R19, R5 ;  /* 0x0000000500137202 */ /* 0x000fe20000000f00 */
[----:B---3--:R-:W-:Y:S01]  /*0210*/  IMAD.MOV.U32 R23, RZ, RZ, R7 ;  /* 0x000000ffff177224 */ /* 0x008fe200078e0007 */
[----:B------:R-:W-:Y:S01]  /*0220*/  UMOV UR7, URZ ;  /* 0x000000ff00077c82 */ /* 0x000fe20008000000 */
[----:B----4-:R-:W-:-:S03]  /*0230*/  MOV R31, R9 ;  /* 0x00000009001f7202 */ /* 0x010fc60000000f00 */
[----:B------:R-:W3:Y:S01]  /*0240*/  I2F.F64.U32 R16, UR6 ;  /* 0x0000000600107d12 */ /* 0x000ee20008201800 */
[----:B------:R-:W4:Y:S01]  /*0250*/  LDCU UR6, c[0x0][0x388] ;  /* 0x00007100ff0677ac */ /* 0x000f220008000800 */
[C---:B0-----:R-:W-:Y:S02]  /*0260*/  DADD R12, R10.reuse, -UR10 ;  /* 0x8000000a0a0c7e29 */ /* 0x041fe40008000000 */
[C---:B------:R-:W-:Y:S02]  /*0270*/  DADD R14, R10.reuse, UR12 ;  /* 0x0000000c0a0e7e29 */ /* 0x040fe40008000000 */
[----:B------:R-:W-:Y:S02]  /*0280*/  DADD R10, R10, UR14 ;  /* 0x0000000e0a0a7e29 */ /* 0x000fe40008000000 */
[----:B-1----:R-:W4:Y:S01]  /*0290*/  F2F.F32.F64 R4, R12 ;  /* 0x0000000c00047310 */ /* 0x002f220000301000 */
[C---:B---3--:R-:W-:Y:S02]  /*02a0*/  DADD R20, R16.reuse, -UR10 ;  /* 0x8000000a10147e29 */ /* 0x048fe40008000000 */
[----:B------:R-:W-:-:S02]  /*02b0*/  DADD R24, R16, UR12 ;  /* 0x0000000c10187e29 */ /* 0x000fc40008000000 */
[----:B------:R-:W-:-:S03]  /*02c0*/  DADD R32, R16, UR14 ;  /* 0x0000000e10207e29 */ /* 0x000fc60008000000 */
[----:B------:R-:W0:Y:S08]  /*02d0*/  F2F.F32.F64 R6, R14 ;  /* 0x0000000e00067310 */ /* 0x000e300000301000 */
[----:B------:R-:W1:Y:S08]  /*02e0*/  F2F.F32.F64 R18, R20 ;  /* 0x0000001400127310 */ /* 0x000e700000301000 */
[----:B------:R-:W3:Y:S08]  /*02f0*/  F2F.F32.F64 R22, R24 ;  /* 0x0000001800167310 */ /* 0x000ef00000301000 */
[----:B------:R4:W2:Y:S08]  /*0300*/  F2F.F32.F64 R8, R10 ;  /* 0x0000000a00087310 */ /* 0x0008b00000301000 */
[----:B------:R-:W2:Y:S01]  /*0310*/  F2F.F32.F64 R30, R32 ;  /* 0x00000020001e7310 */ /* 0x000ea20000301000 */
[----:B----4-:R-:W5:Y:S01]  /*0320*/  TEX.LL R12, R10, R4, R35, UR6, 2D ;  /* 0x28ff0623040a7f60 */ /* 0x010f6200089e0f0c */
[----:B0-----:R-:W5:Y:S01]  /*0330*/  TEX.LL R16, R14, R6, R35, UR6, 2D ;  /* 0x28ff0623060e7f60 */ /* 0x001f6200089e0f10 */
[----:B-1----:R-:W-:Y:S01]  /*0340*/  TEX.LL R20, R18, R18, R35, UR6, 2D ;  /* 0x28ff062312127f60 */ /* 0x002fe200089e0f14 */
[----:B---3--:R-:W-:Y:S01]  /*0350*/  TEX.LL R24, R22, R22, R35, UR6, 2D ;  /* 0x28ff062316167f60 */ /* 0x008fe200089e0f18 */
[----:B--2---:R-:W5:Y:S01]  /*0360*/  TEX.LL R28, R26, R8, R35, UR6, 2D ;  /* 0x28ff0623081a7f60 */ /* 0x004f6200089e0f1c */
[----:B------:R-:W5:Y:S01]  /*0370*/  TEX.LL R32, R30, R30, R35, UR6, 2D ;  /* 0x28ff06231e1e7f60 */ /* 0x000f6200089e0f20 */
[----:B------:R-:W-:Y:S01]  /*0380*/  UIADD3 UR5, UPT, UPT, UR5, 0x2, URZ ;  /* 0x0000000205057890 */ /* 0x000fe2000fffe0ff */
[----:B------:R-:W-:-:S02]  /*0390*/  VIADD R41, R34, 0xc ;  /* 0x0000000c22297836 */ /* 0x000fc40000000000 */
[C-C-:B------:R-:W-:Y:S01]  /*03a0*/  IMAD.WIDE.U32 R38, R34.reuse, 0x4, R36.reuse ;  /* 0x0000000422267825 */ /* 0x140fe200078e0024 */
[----:B------:R-:W-:Y:S02]  /*03b0*/  IADD3 R34, PT, PT, R34, 0x18, RZ ;  /* 0x0000001822227810 */ /* 0x000fe40007ffe0ff */
[----:B------:R-:W-:Y:S01]  /*03c0*/  ISETP.NE.AND P0, PT, R3, UR5, PT ;  /* 0x0000000503007c0c */ /* 0x000fe2000bf05270 */
[----:B------:R-:W-:Y:S01]  /*03d0*/  IMAD.WIDE.U32 R40, R41, 0x4, R36 ;  /* 0x0000000429287825 */ /* 0x000fe200078e0024 */
[----:B------:R-:W-:-:S04]  /*03e0*/  DEPBAR.LE SB5, 0x3 ;  /* 0x0000d0c00000791a */ /* 0x000fc80000000000 */
[----:B------:R0:W-:Y:S04]  /*03f0*/  STG.E desc[UR8][R38.64], R10 ;  /* 0x0000000a26007986 */ /* 0x0001e8000c101908 */
[----:B------:R0:W-:Y:S04]  /*0400*/  STG.E desc[UR8][R38.64+0x4], R11 ;  /* 0x0000040b26007986 */ /* 0x0001e8000c101908 */
[----:B------:R0:W-:Y:S04]  /*0410*/  STG.E desc[UR8][R38.64+0x8], R12 ;  /* 0x0000080c26007986 */ /* 0x0001e8000c101908 */
[----:B------:R0:W-:Y:S01]  /*0420*/  STG.E desc[UR8][R38.64+0xc], R13 ;  /* 0x00000c0d26007986 */ /* 0x0001e2000c101908 */
        /* <DEDUP_REMOVED lines=18> */
[----:B-----5:R0:W-:Y:S04]  /*0550*/  STG.E desc[UR8][R40.64+0x20], R30 ;  /* 0x0000201e28007986 */ /* 0x0201e8000c101908 */
[----:B------:R0:W-:Y:S04]  /*0560*/  STG.E desc[UR8][R40.64+0x24], R31 ;  /* 0x0000241f28007986 */ /* 0x0001e8000c101908 */
[----:B------:R0:W-:Y:S04]  /*0570*/  STG.E desc[UR8][R40.64+0x28], R32 ;  /* 0x0000282028007986 */ /* 0x0001e8000c101908 */
[----:B------:R0:W-:Y:S01]  /*0580*/  STG.E desc[UR8][R40.64+0x2c], R33 ;  /* 0x00002c2128007986 */ /* 0x0001e2000c101908 */
[----:B------:R-:W-:Y:S05]  /*0590*/  @P0 BRA `(.L_x_1) ;  /* 0xfffffffc000c0947 */ /* 0x000fea000383ffff */
[----:B0-----:R-:W-:-:S07]  /*05a0*/  IMAD.MOV.U32 R17, RZ, RZ, R3 ;  /* 0x000000ffff117224 */ /* 0x001fce00078e0003 */
.L_x_0:
[----:B------:R-:W-:-:S13]  /*05b0*/  LOP3.LUT P0, RZ, R0, 0x1, RZ, 0xc0, !PT ;  /* 0x0000000100ff7812 */ /* 0x000fda000780c0ff */
[----:B------:R-:W-:Y:S05]  /*05c0*/  @!P0 BRA `(.L_x_2) ;  /* 0x0000000000888947 */ /* 0x000fea0003800000 */
[----:B------:R-:W2:Y:S01]  /*05d0*/  I2F.F64.U32 R10, R17 ;  /* 0x00000011000a7312 */ /* 0x000ea20000201800 */
[----:B------:R-:W0:Y:S01]  /*05e0*/  LDCU UR6, c[0x0][0x388] ;  /* 0x00007100ff0677ac */ /* 0x000e220008000800 */
[----:B------:R-:W-:Y:S01]  /*05f0*/  MOV R19, R5 ;  /* 0x0000000500137202 */ /* 0x000fe20000000f00 */
[----:B-1----:R-:W-:Y:S01]  /*0600*/  IMAD.MOV.U32 R8, RZ, RZ, -0x3e000000 ;  /* 0xc2000000ff087424 */ /* 0x002fe200078e00ff */
[----:B---3--:R-:W-:Y:S01]  /*0610*/  MOV R21, R7 ;  /* 0x0000000700157202 */ /* 0x008fe20000000f00 */
[----:B------:R-:W-:Y:S01]  /*0620*/  UMOV UR7, URZ ;  /* 0x000000ff00077c82 */ /* 0x000fe20008000000 */
[----:B----4-:R-:W-:Y:S01]  /*0630*/  MOV R23, R9 ;  /* 0x0000000900177202 */ /* 0x010fe20000000f00 */
[C---:B--2---:R-:W-:Y:S02]  /*0640*/  DADD R12, R10.reuse, -UR10 ;  /* 0x8000000a0a0c7e29 */ /* 0x044fe40008000000 */
[C---:B------:R-:W-:Y:S02]  /*0650*/  DADD R14, R10.reuse, UR12 ;  /* 0x0000000c0a0e7e29 */ /* 0x040fe40008000000 */
[----:B------:R-:W-:-:S02]  /*0660*/  DADD R10, R10, UR14 ;  /* 0x0000000e0a0a7e29 */ /* 0x000fc40008000000 */
[----:B------:R-:W0:Y:S08]  /*0670*/  F2F.F32.F64 R18, R12 ;  /* 0x0000000c00127310 */ /* 0x000e300000301000 */
[----:B------:R-:W1:Y:S08]  /*0680*/  F2F.F32.F64 R20, R14 ;  /* 0x0000000e00147310 */ /* 0x000e700000301000 */
[----:B------:R-:W2:Y:S01]  /*0690*/  F2F.F32.F64 R22, R10 ;  /* 0x0000000a00167310 */ /* 0x000ea20000301000 */
[----:B0-----:R-:W5:Y:S01]  /*06a0*/  TEX.LL R6, R18, R18, R8, UR6, 2D ;  /* 0x28ff060812127f60 */ /* 0x001f6200089e0f06 */
[----:B-1----:R-:W5:Y:S01]  /*06b0*/  TEX.LL R12, R20, R20, R8, UR6, 2D ;  /* 0x28ff060814147f60 */ /* 0x002f6200089e0f0c */
[----:B--2---:R-:W5:Y:S01]  /*06c0*/  TEX.LL R14, R22, R22, R8, UR6, 2D ;  /* 0x28ff060816167f60 */ /* 0x004f6200089e0f0e */
[----:B------:R-:W0:Y:S01]  /*06d0*/  LDC.64 R4, c[0x0][0x380] ;  /* 0x0000e000ff047b82 */ /* 0x000e220000000a00 */
[----:B------:R-:W-:-:S04]  /*06e0*/  IMAD R0, R0, UR4, R17 ;  /* 0x0000000400007c24 */ /* 0x000fc8000f8e0211 */
[----:B------:R-:W-:-:S04]  /*06f0*/  IMAD R9, R0, 0xc, RZ ;  /* 0x0000000c00097824 */ /* 0x000fc800078e02ff */
[----:B0-----:R-:W-:Y:S01]  /*0700*/  IMAD.WIDE.U32 R4, R9, 0x4, R4 ;  /* 0x0000000409047825 */ /* 0x001fe200078e0004 */
        /* <DEDUP_REMOVED lines=10> */
[----:B-----5:R2:W-:Y:S04]  /*07b0*/  STG.E desc[UR8][R4.64+0x20], R22 ;  /* 0x0000201604007986 */ /* 0x0205e8000c101908 */
[----:B------:R2:W-:Y:S04]  /*07c0*/  STG.E desc[UR8][R4.64+0x24], R23 ;  /* 0x0000241704007986 */ /* 0x0005e8000c101908 */
[----:B------:R2:W-:Y:S04]  /*07d0*/  STG.E desc[UR8][R4.64+0x28], R14 ;  /* 0x0000280e04007986 */ /* 0x0005e8000c101908 */
[----:B------:R2:W-:Y:S02]  /*07e0*/  STG.E desc[UR8][R4.64+0x2c], R15 ;  /* 0x00002c0f04007986 */ /* 0x0005e4000c101908 */
.L_x_2:
[----:B------:R-:W0:Y:S01]  /*07f0*/  LDCU UR5, c[0x0][0x394] ;  /* 0x00007280ff0577ac */ /* 0x000e220008000800 */
[----:B------:R-:W-:-:S04]  /*0800*/  UIADD3 UR4, UPT, UPT, UR4, 0x1, URZ ;  /* 0x0000000104047890 */ /* 0x000fc8000fffe0ff */
[----:B0-----:R-:W-:-:S09]  /*0810*/  UISETP.NE.AND UP0, UPT, UR4, UR5, UPT ;  /* 0x000000050400728c */ /* 0x001fd2000bf05270 */
[----:B------:R-:W-:Y:S05]  /*0820*/  BRA.U UP0, `(.L_x_3) ;  /* 0xfffffff900187547 */ /* 0x000fea000b83ffff */
[----:B------:R-:W-:Y:S05]  /*0830*/  EXIT ;  /* 0x000000000000794d */ /* 0x000fea0003800000 */
.L_x_4:
[----:B------:R-:W-:-:S00]  /*0840*/  BRA `(.L_x_4) ;  /* 0xfffffffc00fc7947 */ /* 0x000fc0000383ffff */
[----:B------:R-:W-:-:S00]  /*0850*/  NOP ;  /* 0x0000000000007918 */ /* 0x000fc00000000000 */
        /* <DEDUP_REMOVED lines=10> */
.L_x_29:


//--------------------- .text._Z7kernel4I6float4fEvPT0_yii --------------------------
	.section	.text._Z7kernel4I6float4fEvPT0_yii,"ax",@progbits
	.align	128
        .global         _Z7kernel4I6float4fEvPT0_yii
        .type           _Z7kernel4I6float4fEvPT0_yii,@function
        .size           _Z7kernel4I6float4fEvPT0_yii,(.L_x_30 - _Z7kernel4I6float4fEvPT0_yii)
        .other          _Z7kernel4I6float4fEvPT0_yii,@"STO_CUDA_ENTRY STV_DEFAULT"
_Z7kernel4I6float4fEvPT0_yii:
.text._Z7kernel4I6float4fEvPT0_yii:
[----:B------:R-:W-:Y:S08]  /*0000*/  LDC R1, c[0x0][0x37c] ;  /* 0x0000df00ff017b82 */ /* 0x000ff00000000800 */
[----:B------:R-:W0:Y:S02]  /*0010*/  LDC.64 R2, c[0x0][0x390] ;  /* 0x0000e400ff027b82 */ /* 0x000e240000000a00 */
[----:B0-----:R-:W-:-:S04]  /*0020*/  VIMNMX R0, PT, PT, R3, R2, PT ;  /* 0x0000000203007248 */ /* 0x001fc80003fe0100 */
[----:B------:R-:W-:-:S13]  /*0030*/  ISETP.GE.AND P0, PT, R0, 0x1, PT ;  /* 0x000000010000780c */ /* 0x000fda0003f06270 */
[----:B------:R-:W-:Y:S05]  /*0040*/  @!P0 EXIT ;  /* 0x000000000000894d */ /* 0x000fea0003800000 */
[C---:B------:R-:W-:Y:S01]  /*0050*/  LOP3.LUT R28, R2.reuse, 0x3, RZ, 0xc0, !PT ;  /* 0x00000003021c7812 */ /* 0x040fe200078ec0ff */
[----:B------:R-:W-:Y:S01]  /*0060*/  IMAD.MOV.U32 R3, RZ, RZ, RZ ;  /* 0x000000ffff037224 */ /* 0x000fe200078e00ff */
[C---:B------:R-:W-:Y:S01]  /*0070*/  LOP3.LUT R0, R2.reuse, 0x7ffffffc, RZ, 0xc0, !PT ;  /* 0x7ffffffc02007812 */ /* 0x040fe200078ec0ff */
[----:B------:R-:W-:Y:S01]  /*0080*/  IMAD.SHL.U32 R2, R2, 0x4, RZ ;  /* 0x0000000402027824 */ /* 0x000fe200078e00ff */
[----:B------:R-:W0:Y:S01]  /*0090*/  LDCU.64 UR10, c[0x0][0x358] ;  /* 0x00006b00ff0a77ac */ /* 0x000e220008000a00 */
[----:B------:R-:W-:-:S05]  /*00a0*/  NOP ;  /* 0x0000000000007918 */ /* 0x000fca0000000000 */
.L_x_9:
[----:B-1----:R-:W1:Y:S01]  /*00b0*/  LDCU UR12, c[0x0][0x390] ;  /* 0x00007200ff0c77ac */ /* 0x002e620008000800 */
[----:B---3--:R-:W-:Y:S01]  /*00c0*/  HFMA2 R4, -RZ, RZ, 0, 0 ;  /* 0x00000000ff047431 */ /* 0x008fe200000001ff */
[----:B------:R-:W-:Y:S01]  /*00d0*/  I2FP.F32.U32 R5, R3 ;  /* 0x0000000300057245 */ /* 0x000fe20000201000 */
[----:B-1----:R-:W-:-:S09]  /*00e0*/  UISETP.GE.U32.AND UP0, UPT, UR12, 0x4, UPT ;  /* 0x000000040c00788c */ /* 0x002fd2000bf06070 */
[----:B--2---:R-:W-:Y:S05]  /*00f0*/  BRA.U !UP0, `(.L_x_5) ;  /* 0x0000000108cc7547 */ /* 0x004fea000b800000 */
[----:B------:R-:W1:Y:S01]  /*0100*/  LDC.64 R6, c[0x0][0x380] ;  /* 0x0000e000ff067b82 */ /* 0x000e620000000a00 */
[----:B------:R-:W-:Y:S01]  /*0110*/  IMAD R29, R2, R3, 0x8 ;  /* 0x00000008021d7424 */ /* 0x000fe200078e0203 */
[----:B------:R-:W-:-:S06]  /*0120*/  UMOV UR4, URZ ;  /* 0x000000ff00047c82 */ /* 0x000fcc0008000000 */
.L_x_6:
[----:B--2---:R-:W2:Y:S01]  /*0130*/  LDCU UR6, c[0x0][0x388] ;  /* 0x00007100ff0677ac */ /* 0x004ea20008000800 */
[----:B------:R-:W-:Y:S01]  /*0140*/  IMAD.MOV.U32 R10, RZ, RZ, -0x3e000000 ;  /* 0xc2000000ff0a7424 */ /* 0x000fe200078e00ff */
[----:B------:R-:W-:Y:S01]  /*0150*/  I2FP.F32.U32 R4, UR4 ;  /* 0x0000000400047c45 */ /* 0x000fe20008201000 */
[--C-:B------:R-:W-:Y:S01]  /*0160*/  IMAD.MOV.U32 R17, RZ, RZ, R5.reuse ;  /* 0x000000ffff117224 */ /* 0x100fe200078e0005 */
[----:B------:R-:W-:Y:S01]  /*0170*/  UIADD3 UR5, UPT, UPT, UR4, 0x1, URZ ;  /* 0x0000000104057890 */ /* 0x000fe2000fffe0ff */
[----:B------:R-:W-:Y:S01]  /*0180*/  MOV R13, R5 ;  /* 0x00000005000d7202 */ /* 0x000fe20000000f00 */
[----:B------:R-:W-:Y:S01]  /*0190*/  UIADD3 UR8, UPT, UPT, UR4, 0x2, URZ ;  /* 0x0000000204087890 */ /* 0x000fe2000fffe0ff */
[----:B------:R-:W-:Y:S01]  /*01a0*/  IMAD.MOV.U32 R9, RZ, RZ, R5 ;  /* 0x000000ffff097224 */ /* 0x000fe200078e0005 */
[----:B------:R-:W-:Y:S01]  /*01b0*/  UIADD3 UR9, UPT, UPT, UR4, 0x3, URZ ;  /* 0x0000000304097890 */ /* 0x000fe2000fffe0ff */
[----:B------:R-:W-:Y:S01]  /*01c0*/  UMOV UR7, URZ ;  /* 0x000000ff00077c82 */ /* 0x000fe20008000000 */
[----:B------:R-:W-:-:S02]  /*01d0*/  I2FP.F32.U32 R16, UR5 ;  /* 0x0000000500107c45 */ /* 0x000fc40008201000 */
[----:B------:R-:W-:Y:S02]  /*01e0*/  I2FP.F32.U32 R12, UR8 ;  /* 0x00000008000c7c45 */ /* 0x000fe40008201000 */
[----:B------:R-:W-:Y:S01]  /*01f0*/  I2FP.F32.U32 R8, UR9 ;  /* 0x0000000900087c45 */ /* 0x000fe20008201000 */
[----:B--2---:R2:W5:Y:S01]  /*0200*/  TEX.LL R20, R24, R4, R10, UR6, 2D ;  /* 0x28ff060a04187f60 */ /* 0x00456200089e0f14 */
[----:B------:R-:W5:Y:S02]  /*0210*/  TEX.LL R16, R18, R16, R10, UR6, 2D ;  /* 0x28ff060a10127f60 */ /* 0x000f6400089e0f10 */
[----:B------:R-:W5:Y:S02]  /*0220*/  TEX.LL R12, R14, R12, R10, UR6, 2D ;  /* 0x28ff060a0c0e7f60 */ /* 0x000f6400089e0f0c */
[----:B------:R-:W5:Y:S01]  /*0230*/  TEX.LL R8, R10, R8, R10, UR6, 2D ;  /* 0x28ff060a080a7f60 */ /* 0x000f6200089e0f08 */
[----:B------:R-:W-:Y:S01]  /*0240*/  UIADD3 UR4, UPT, UPT, UR4, 0x4, URZ ;  /* 0x0000000404047890 */ /* 0x000fe2000fffe0ff */
[C---:B------:R-:W-:Y:S01]  /*0250*/  VIADD R23, R29.reuse, 0xfffffff8 ;  /* 0xfffffff81d177836 */ /* 0x040fe20000000000 */
[----:B------:R-:W-:-:S03]  /*0260*/  IADD3 R27, PT, PT, R29, -0x4, RZ ;  /* 0xfffffffc1d1b7810 */ /* 0x000fc60007ffe0ff */
[----:B-1----:R-:W-:Y:S01]  /*0270*/  IMAD.WIDE.U32 R22, R23, 0x4, R6 ;  /* 0x0000000417167825 */ /* 0x002fe200078e0006 */
[----:B------:R-:W-:-:S03]  /*0280*/  ISETP.NE.AND P0, PT, R0, UR4, PT ;  /* 0x0000000400007c0c */ /* 0x000fc6000bf05270 */
[----:B------:R-:W-:-:S04]  /*0290*/  IMAD.WIDE.U32 R26, R27, 0x4, R6 ;  /* 0x000000041b1a7825 */ /* 0x000fc800078e0006 */
[----:B--2---:R-:W-:Y:S01]  /*02a0*/  VIADD R4, R29, 0x4 ;  /* 0x000000041d047836 */ /* 0x004fe20000000000 */
[----:B------:R-:W-:-:S04]  /*02b0*/  DEPBAR.LE SB5, 0x3 ;  /* 0x0000d0c00000791a */ /* 0x000fc80000000000 */
[----:B0-----:R-:W-:Y:S04]  /*02c0*/  STG.E desc[UR10][R22.64+0x8], R20 ;  /* 0x0000081416007986 */ /* 0x001fe8000c10190a */
[----:B------:R0:W-:Y:S04]  /*02d0*/  STG.E desc[UR10][R22.64+0xc], R21 ;  /* 0x00000c1516007986 */ /* 0x0001e8000c10190a */
[----:B------:R-:W-:Y:S04]  /*02e0*/  STG.E desc[UR10][R22.64], R24 ;  /* 0x0000001816007986 */ /* 0x000fe8000c10190a */
[----:B------:R1:W-:Y:S01]  /*02f0*/  STG.E desc[UR10][R22.64+0x4], R25 ;  /* 0x0000041916007986 */ /* 0x0003e2000c10190a */
[----:B0-----:R-:W-:Y:S01]  /*0300*/  IMAD.WIDE.U32 R20, R29, 0x4, R6 ;  /* 0x000000041d147825 */ /* 0x001fe200078e0006 */
[----:B------:R-:W-:-:S04]  /*0310*/  DEPBAR.LE SB5, 0x2 ;  /* 0x0000d0800000791a */ /* 0x000fc80000000000 */
[----:B------:R2:W-:Y:S01]  /*0320*/  STG.E desc[UR10][R26.64], R18 ;  /* 0x000000121a007986 */ /* 0x0005e2000c10190a */
[----:B------:R-:W-:-:S03]  /*0330*/  IADD3 R29, PT, PT, R29, 0x10, RZ ;  /* 0x000000101d1d7810 */ /* 0x000fc60007ffe0ff */
[----:B------:R2:W-:Y:S01]  /*0340*/  STG.E desc[UR10][R26.64+0x4], R19 ;  /* 0x000004131a007986 */ /* 0x0005e2000c10190a */
[----:B-1----:R-:W-:-:S03]  /*0350*/  IMAD.WIDE.U32 R24, R4, 0x4, R6 ;  /* 0x0000000404187825 */ /* 0x002fc600078e0006 */
        /* <DEDUP_REMOVED lines=12> */
[----:B------:R-:W-:-:S07]  /*0420*/  IMAD.MOV.U32 R4, RZ, RZ, R0 ;  /* 0x000000ffff047224 */ /* 0x000fce00078e0000 */
.L_x_5:
[----:B------:R-:W-:-:S13]  /*0430*/  ISETP.NE.AND P0, PT, R28, RZ, PT ;  /* 0x000000ff1c00720c */ /* 0x000fda0003f05270 */
[----:B------:R-:W-:Y:S05]  /*0440*/  @!P0 BRA `(.L_x_7) ;  /* 0x0000000000b08947 */ /* 0x000fea0003800000 */
[----:B------:R-:W-:Y:S01]  /*0450*/  ISETP.NE.AND P0, PT, R28, 0x1, PT ;  /* 0x000000011c00780c */ /* 0x000fe20003f05270 */
[----:B------:R-:W-:-:S12]  /*0460*/  ULOP3.LUT UP0, URZ, UR12, 0x1, URZ, 0xc0, !UPT ;  /* 0x000000010cff7892 */ /* 0x000fd8000f80c0ff */
[----:B------:R-:W-:Y:S05]  /*0470*/  @!P0 BRA `(.L_x_8) ;  /* 0x0000000000688947 */ /* 0x000fea0003800000 */
[----:B------:R-:W1:Y:S01]  /*0480*/  LDCU UR4, c[0x0][0x388] ;  /* 0x00007100ff0477ac */ /* 0x000e620008000800 */
[----:B------:R-:W-:Y:S02]  /*0490*/  VIADD R6, R4, 0x1 ;  /* 0x0000000104067836 */ /* 0x000fe40000000000 */
[----:B--2---:R-:W-:Y:S01]  /*04a0*/  HFMA2 R18, -RZ, RZ, -3, 0 ;  /* 0xc2000000ff127431 */ /* 0x004fe200000001ff */
[----:B------:R-:W-:Y:S01]  /*04b0*/  I2FP.F32.U32 R10, R4 ;  /* 0x00000004000a7245 */ /* 0x000fe20000201000 */
[----:B------:R-:W-:Y:S01]  /*04c0*/  IMAD.MOV.U32 R7, RZ, RZ, R5 ;  /* 0x000000ffff077224 */ /* 0x000fe200078e0005 */
[----:B------:R-:W-:Y:S01]  /*04d0*/  MOV R11, R5 ;  /* 0x00000005000b7202 */ /* 0x000fe20000000f00 */
[----:B------:R-:W-:Y:S01]  /*04e0*/  UMOV UR5, URZ ;  /* 0x000000ff00057c82 */ /* 0x000fe20008000000 */
[----:B------:R-:W-:-:S04]  /*04f0*/  I2FP.F32.U32 R6, R6 ;  /* 0x0000000600067245 */ /* 0x000fc80000201000 */
[----:B-1----:R-:W5:Y:S02]  /*0500*/  TEX.LL R10, R12, R10, R18, UR4, 2D ;  /* 0x28ff04120a0c7f60 */ /* 0x002f6400089e0f0a */
[----:B------:R-:W5:Y:S01]  /*0510*/  TEX.LL R6, R8, R6, R18, UR4, 2D ;  /* 0x28ff041206087f60 */ /* 0x000f6200089e0f06 */
[----:B------:R-:W1:Y:S01]  /*0520*/  LDC.64 R14, c[0x0][0x380] ;  /* 0x0000e000ff0e7b82 */ /* 0x000e620000000a00 */
[----:B------:R-:W-:Y:S01]  /*0530*/  IMAD R16, R3, UR12, R4 ;  /* 0x0000000c03107c24 */ /* 0x000fe2000f8e0204 */
[----:B------:R-:W-:-:S04]  /*0540*/  IADD3 R4, PT, PT, R4, 0x2, RZ ;  /* 0x0000000204047810 */ /* 0x000fc80007ffe0ff */
[----:B------:R-:W-:-:S05]  /*0550*/  SHF.L.U32 R17, R16, 0x2, RZ ;  /* 0x0000000210117819 */ /* 0x000fca00000006ff */
[C---:B------:R-:W-:Y:S02]  /*0560*/  VIADD R19, R17.reuse, 0x4 ;  /* 0x0000000411137836 */ /* 0x040fe40000000000 */
[----:B-1----:R-:W-:-:S04]  /*0570*/  IMAD.WIDE.U32 R16, R17, 0x4, R14 ;  /* 0x0000000411107825 */ /* 0x002fc800078e000e */
[----:B------:R-:W-:Y:S01]  /*0580*/  IMAD.WIDE.U32 R14, R19, 0x4, R14 ;  /* 0x00000004130e7825 */ /* 0x000fe200078e000e */
[----:B------:R-:W-:-:S04]  /*0590*/  DEPBAR.LE SB5, 0x1 ;  /* 0x0000d0400000791a */ /* 0x000fc80000000000 */
[----:B0-----:R1:W-:Y:S04]  /*05a0*/  STG.E desc[UR10][R16.64], R12 ;  /* 0x0000000c10007986 */ /* 0x0013e8000c10190a */
[----:B------:R1:W-:Y:S04]  /*05b0*/  STG.E desc[UR10][R16.64+0x4], R13 ;  /* 0x0000040d10007986 */ /* 0x0003e8000c10190a */
[----:B------:R1:W-:Y:S04]  /*05c0*/  STG.E desc[UR10][R16.64+0x8], R10 ;  /* 0x0000080a10007986 */ /* 0x0003e8000c10190a */
[----:B------:R1:W-:Y:S04]  /*05d0*/  STG.E desc[UR10][R16.64+0xc], R11 ;  /* 0x00000c0b10007986 */ /* 0x0003e8000c10190a */
[----:B-----5:R1:W-:Y:S04]  /*05e0*/  STG.E desc[UR10][R14.64], R8 ;  /* 0x000000080e007986 */ /* 0x0203e8000c10190a */
[----:B------:R1:W-:Y:S04]  /*05f0*/  STG.E desc[UR10][R14.64+0x4], R9 ;  /* 0x000004090e007986 */ /* 0x0003e8000c10190a */
[----:B------:R1:W-:Y:S04]  /*0600*/  STG.E desc[UR10][R14.64+0x8], R6 ;  /* 0x000008060e007986 */ /* 0x0003e8000c10190a */
[----:B------:R1:W-:Y:S02]  /*0610*/  STG.E desc[UR10][R14.64+0xc], R7 ;  /* 0x00000c070e007986 */ /* 0x0003e4000c10190a */
.L_x_8:
[----:B------:R-:W-:Y:S05]  /*0620*/  BRA.U !UP0, `(.L_x_7) ;  /* 0x0000000108387547 */ /* 0x000fea000b800000 */
[----:B------:R-:W3:Y:S01]  /*0630*/  LDCU UR4, c[0x0][0x388] ;  /* 0x00007100ff0477ac */ /* 0x000ee20008000800 */
[----:B-12---:R-:W-:Y:S02]  /*0640*/  HFMA2 R10, -RZ, RZ, -3, 0 ;  /* 0xc2000000ff0a7431 */ /* 0x006fe400000001ff */
[----:B------:R-:W-:Y:S01]  /*0650*/  IMAD.MOV.U32 R9, RZ, RZ, R5 ;  /* 0x000000ffff097224 */ /* 0x000fe200078e0005 */
[----:B------:R-:W-:Y:S01]  /*0660*/  I2FP.F32.U32 R8, R4 ;  /* 0x0000000400087245 */ /* 0x000fe20000201000 */
[----:B------:R-:W-:-:S05]  /*0670*/  UMOV UR5, URZ ;  /* 0x000000ff00057c82 */ /* 0x000fca0008000000 */
[----:B---3--:R-:W5:Y:S01]  /*0680*/  TEX.LL R10, R8, R8, R10, UR4, 2D ;  /* 0x28ff040a08087f60 */ /* 0x008f6200089e0f0a */
[----:B------:R-:W1:Y:S01]  /*0690*/  LDC.64 R6, c[0x0][0x380] ;  /* 0x0000e000ff067b82 */ /* 0x000e620000000a00 */
[----:B------:R-:W-:-:S04]  /*06a0*/  IMAD R4, R3, UR12, R4 ;  /* 0x0000000c03047c24 */ /* 0x000fc8000f8e0204 */
[----:B------:R-:W-:-:S04]  /*06b0*/  IMAD.SHL.U32 R5, R4, 0x4, RZ ;  /* 0x0000000404057824 */ /* 0x000fc800078e00ff */
[----:B-1----:R-:W-:-:S05]  /*06c0*/  IMAD.WIDE.U32 R4, R5, 0x4, R6 ;  /* 0x0000000405047825 */ /* 0x002fca00078e0006 */
[----:B0----5:R3:W-:Y:S04]  /*06d0*/  STG.E desc[UR10][R4.64], R8 ;  /* 0x0000000804007986 */ /* 0x0217e8000c10190a */
[----:B------:R3:W-:Y:S04]  /*06e0*/  STG.E desc[UR10][R4.64+0x4], R9 ;  /* 0x0000040904007986 */ /* 0x0007e8000c10190a */
[----:B------:R3:W-:Y:S04]  /*06f0*/  STG.E desc[UR10][R4.64+0x8], R10 ;  /* 0x0000080a04007986 */ /* 0x0007e8000c10190a */
[----:B------:R3:W-:Y:S02]  /*0700*/  STG.E desc[UR10][R4.64+0xc], R11 ;  /* 0x00000c0b04007986 */ /* 0x0007e4000c10190a */
.L_x_7:
[----:B------:R-:W4:Y:S01]  /*0710*/  LDCU UR4, c[0x0][0x394] ;  /* 0x00007280ff0477ac */ /* 0x000f220008000800 */
[----:B------:R-:W-:-:S04]  /*0720*/  IADD3 R3, PT, PT, R3, 0x1, RZ ;  /* 0x0000000103037810 */ /* 0x000fc80007ffe0ff */
[----:B----4-:R-:W-:-:S13]  /*0730*/  ISETP.NE.AND P0, PT, R3, UR4, PT ;  /* 0x0000000403007c0c */ /* 0x010fda000bf05270 */
[----:B------:R-:W-:Y:S05]  /*0740*/  @P0 BRA `(.L_x_9) ;  /* 0xfffffff800580947 */ /* 0x000fea000383ffff */
[----:B0-----:R-:W-:Y:S05]  /*0750*/  EXIT ;  /* 0x000000000000794d */ /* 0x001fea0003800000 */
.L_x_10:
        /* <DEDUP_REMOVED lines=10> */
.L_x_30:


//--------------------- .text._Z7kernel1I4int4iEvPT0_yii --------------------------
	.section	.text._Z7kernel1I4int4iEvPT0_yii,"ax",@progbits
	.align	128
        .global         _Z7kernel1I4int4iEvPT0_yii
        .type           _Z7kernel1I4int4iEvPT0_yii,@function
        .size           _Z7kernel1I4int4iEvPT0_yii,(.L_x_31 - _Z7kernel1I4int4iEvPT0_yii)
        .other          _Z7kernel1I4int4iEvPT0_yii,@"STO_CUDA_ENTRY STV_DEFAULT"
_Z7kernel1I4int4iEvPT0_yii:
.text._Z7kernel1I4int4iEvPT0_yii:
[----:B------:R-:W-:Y:S01]  /*0000*/  LDC R1, c[0x0][0x37c] ;  /* 0x0000df00ff017b82 */ /* 0x000fe20000000800 */
[----:B------:R-:W0:Y:S02]  /*0010*/  LDCU.64 UR14, c[0x0][0x390] ;  /* 0x00007200ff0e77ac */ /* 0x000e240008000a00 */
[----:B0-----:R-:W-:-:S04]  /*0020*/  UISETP.LT.AND UP0, UPT, UR15, UR14, UPT ;  /* 0x0000000e0f00728c */ /* 0x001fc8000bf01270 */
[----:B------:R-:W-:-:S04]  /*0030*/  USEL UR4, UR15, UR14, UP0 ;  /* 0x0000000e0f047287 */ /* 0x000fc80008000000 */
[----:B------:R-:W-:-:S06]  /*0040*/  UISETP.GE.AND UP0, UPT, UR4, 0x1, UPT ;  /* 0x000000010400788c */ /* 0x000fcc000bf06270 */
[----:B------:R-:W-:-:S13]  /*0050*/  PLOP3.LUT P0, PT, PT, PT, UP0, 0x80, 0x8 ;  /* 0x000000000008781c */ /* 0x000fda0003f0f008 */
[----:B------:R-:W-:Y:S05]  /*0060*/  @!P0 EXIT ;  /* 0x000000000000894d */ /* 0x000fea0003800000 */
[----:B------:R-:W0:Y:S01]  /*0070*/  LDCU.64 UR4, c[0x0][0x380] ;  /* 0x00007000ff0477ac */ /* 0x000e220008000a00 */
[----:B------:R-:W-:Y:S02]  /*0080*/  ULOP3.LUT UR22, UR14, 0x7, URZ, 0xc0, !UPT ;  /* 0x000000070e167892 */ /* 0x000fe4000f8ec0ff */
[----:B------:R-:W-:Y:S01]  /*0090*/  ULOP3.LUT UR23, UR14, 0x3, URZ, 0xc0, !UPT ;  /* 0x000000030e177892 */ /* 0x000fe2000f8ec0ff */
[----:B------:R-:W1:Y:S01]  /*00a0*/  LDCU.64 UR20, c[0x0][0x358] ;  /* 0x00006b00ff1477ac */ /* 0x000e620008000a00 */
[----:B------:R-:W-:Y:S02]  /*00b0*/  ULOP3.LUT UR14, UR14, 0x7ffffff8, URZ, 0xc0, !UPT ;  /* 0x7ffffff80e0e7892 */ /* 0x000fe4000f8ec0ff */
[----:B0-----:R-:W-:Y:S02]  /*00c0*/  UIADD3 UR15, UP0, UPT, UR4, 0x10, URZ ;  /* 0x00000010040f7890 */ /* 0x001fe4000ff1e0ff */
[----:B------:R-:W-:Y:S02]  /*00d0*/  UIADD3 UR4, UPT, UPT, UR22, -0x1, URZ ;  /* 0xffffffff16047890 */ /* 0x000fe4000fffe0ff */
[----:B------:R-:W-:-:S02]  /*00e0*/  UIADD3.X UR16, UPT, UPT, URZ, UR5, URZ, UP0, !UPT ;  /* 0x00000005ff107290 */ /* 0x000fc400087fe4ff */
[----:B------:R-:W-:-:S03]  /*00f0*/  UISETP.GE.U32.AND UP0, UPT, UR4, 0x3, UPT ;  /* 0x000000030400788c */ /* 0x000fc6000bf06070 */
[----:B-1----:R-:W-:-:S08]  /*0100*/  UMOV UR4, URZ ;  /* 0x000000ff00047c82 */ /* 0x002fd00008000000 */
.L_x_15:
[----:B0-----:R-:W0:Y:S01]  /*0110*/  LDCU.64 UR24, c[0x0][0x390] ;  /* 0x00007200ff1877ac */ /* 0x001e220008000a00 */
[----:B--2---:R-:W-:Y:S01]  /*0120*/  I2FP.F32.U32 R3, UR4 ;  /* 0x0000000400037c45 */ /* 0x004fe20008201000 */
[----:B------:R-:W-:Y:S01]  /*0130*/  UMOV UR5, URZ ;  /* 0x000000ff00057c82 */ /* 0x000fe20008000000 */
[----:B0-----:R-:W-:Y:S02]  /*0140*/  UISETP.GE.U32.AND UP2, UPT, UR24, 0x8, UPT ;  /* 0x000000081800788c */ /* 0x001fe4000bf46070 */
[----:B------:R-:W-:Y:S02]  /*0150*/  UIMAD UR17, UR4, UR24, URZ ;  /* 0x00000018041172a4 */ /* 0x000fe4000f8e02ff */
[----:B------:R-:W-:-:S04]  /*0160*/  UIADD3 UR4, UPT, UPT, UR4, 0x1, URZ ;  /* 0x0000000104047890 */ /* 0x000fc8000fffe0ff */
[----:B------:R-:W-:Y:S01]  /*0170*/  UISETP.NE.AND UP1, UPT, UR4, UR25, UPT ;  /* 0x000000190400728c */ /* 0x000fe2000bf25270 */
[----:B-1----:R-:W-:Y:S10]  /*0180*/  BRA.U !UP2, `(.L_x_11) ;  /* 0x000000050a007547 */ /* 0x002ff4000b800000 */
[----:B------:R-:W0:Y:S01]  /*0190*/  LDC.64 R4, c[0x0][0x380] ;  /* 0x0000e000ff047b82 */ /* 0x000e220000000a00 */
[----:B------:R-:W-:Y:S01]  /*01a0*/  UMOV UR6, UR15 ;  /* 0x0000000f00067c82 */ /* 0x000fe20008000000 */
[----:B------:R-:W-:Y:S01]  /*01b0*/  UMOV UR7, UR16 ;  /* 0x0000001000077c82 */ /* 0x000fe20008000000 */
[----:B------:R-:W-:Y:S01]  /*01c0*/  IMAD.U32 R17, RZ, RZ, UR17 ;  /* 0x00000011ff117e24 */ /* 0x000fe2000f8e00ff */
[----:B------:R-:W-:Y:S01]  /*01d0*/  UIMAD.WIDE.U32 UR6, UR17, 0x4, UR6 ;  /* 0x00000004110678a5 */ /* 0x000fe2000f8e0006 */
[----:B------:R-:W-:-:S05]  /*01e0*/  UMOV UR5, URZ ;  /* 0x000000ff00057c82 */ /* 0x000fca0008000000 */
[----:B------:R-:W-:Y:S01]  /*01f0*/  IMAD.U32 R6, RZ, RZ, UR6 ;  /* 0x00000006ff067e24 */ /* 0x000fe2000f8e00ff */
[----:B------:R-:W-:Y:S01]  /*0200*/  MOV R19, UR7 ;  /* 0x0000000700137c02 */ /* 0x000fe20008000f00 */
[----:B------:R-:W-:Y:S02]  /*0210*/  IMAD.U32 R7, RZ, RZ, UR7 ;  /* 0x00000007ff077e24 */ /* 0x000fe4000f8e00ff */
[----:B------:R-:W-:Y:S02]  /*0220*/  IMAD.U32 R18, RZ, RZ, UR6 ;  /* 0x00000006ff127e24 */ /* 0x000fe4000f8e00ff */
[----:B------:R-:W-:-:S07]  /*0230*/  IMAD.MOV.U32 R0, RZ, RZ, R6 ;  /* 0x000000ffff007224 */ /* 0x000fce00078e0006 */
.L_x_12:
[----:B-1----:R-:W1:Y:S01]  /*0240*/  LDCU UR6, c[0x0][0x388] ;  /* 0x00007100ff0677ac */ /* 0x002e620008000800 */
[----:B------:R-:W-:Y:S01]  /*0250*/  IMAD.MOV.U32 R18, RZ, RZ, -0x3e000000 ;  /* 0xc2000000ff127424 */ /* 0x000fe200078e00ff */
[-C--:B------:R-:W-:Y:S01]  /*0260*/  MOV R27, R3.reuse ;  /* 0x00000003001b7202 */ /* 0x080fe20000000f00 */
[--C-:B------:R-:W-:Y:S01]  /*0270*/  IMAD.MOV.U32 R21, RZ, RZ, R3.reuse ;  /* 0x000000ffff157224 */ /* 0x100fe200078e0003 */
[----:B------:R-:W-:Y:S02]  /*0280*/  UIADD3 UR8, UPT, UPT, UR5, 0x1, URZ ;  /* 0x0000000105087890 */ /* 0x000fe4000fffe0ff */
[----:B------:R-:W-:Y:S01]  /*0290*/  I2FP.F32.U32 R2, UR5 ;  /* 0x0000000500027c45 */ /* 0x000fe20008201000 */
[----:B------:R-:W-:Y:S01]  /*02a0*/  UIADD3 UR9, UPT, UPT, UR5, 0x2, URZ ;  /* 0x0000000205097890 */ /* 0x000fe2000fffe0ff */
[--C-:B------:R-:W-:Y:S01]  /*02b0*/  IMAD.MOV.U32 R15, RZ, RZ, R3.reuse ;  /* 0x000000ffff0f7224 */ /* 0x100fe200078e0003 */
[----:B------:R-:W-:Y:S01]  /*02c0*/  UIADD3 UR10, UPT, UPT, UR5, 0x3, URZ ;  /* 0x00000003050a7890 */ /* 0x000fe2000fffe0ff */
[--C-:B------:R-:W-:Y:S01]  /*02d0*/  IMAD.MOV.U32 R13, RZ, RZ, R3.reuse ;  /* 0x000000ffff0d7224 */ /* 0x100fe200078e0003 */
[----:B------:R-:W-:Y:S01]  /*02e0*/  UIADD3 UR11, UPT, UPT, UR5, 0x4, URZ ;  /* 0x00000004050b7890 */ /* 0x000fe2000fffe0ff */
[----:B------:R-:W-:Y:S01]  /*02f0*/  I2FP.F32.U32 R26, UR8 ;  /* 0x00000008001a7c45 */ /* 0x000fe20008201000 */
[----:B------:R-:W-:Y:S01]  /*0300*/  UIADD3 UR12, UPT, UPT, UR5, 0x5, URZ ;  /* 0x00000005050c7890 */ /* 0x000fe2000fffe0ff */
[----:B------:R-:W-:Y:S01]  /*0310*/  I2FP.F32.U32 R20, UR9 ;  /* 0x0000000900147c45 */ /* 0x000fe20008201000 */
[----:B------:R-:W-:Y:S01]  /*0320*/  UIADD3 UR13, UPT, UPT, UR5, 0x6, URZ ;  /* 0x00000006050d7890 */ /* 0x000fe2000fffe0ff */
[----:B------:R-:W-:Y:S01]  /*0330*/  MOV R11, R3 ;  /* 0x00000003000b7202 */ /* 0x000fe20000000f00 */
[----:B------:R-:W-:Y:S01]  /*0340*/  UIADD3 UR18, UPT, UPT, UR5, 0x7, URZ ;  /* 0x0000000705127890 */ /* 0x000fe2000fffe0ff */
[----:B------:R-:W-:Y:S01]  /*0350*/  I2FP.F32.U32 R14, UR10 ;  /* 0x0000000a000e7c45 */ /* 0x000fe20008201000 */
[----:B------:R-:W-:Y:S01]  /*0360*/  UMOV UR7, URZ ;  /* 0x000000ff00077c82 */ /* 0x000fe20008000000 */
[--C-:B------:R-:W-:Y:S01]  /*0370*/  IMAD.MOV.U32 R9, RZ, RZ, R3.reuse ;  /* 0x000000ffff097224 */ /* 0x100fe200078e0003 */
[----:B------:R-:W-:Y:S01]  /*0380*/  I2FP.F32.U32 R12, UR11 ;  /* 0x0000000b000c7c45 */ /* 0x000fe20008201000 */
[----:B-1----:R-:W-:Y:S01]  /*0390*/  TEX.LL RZ, R16, R26, R18, UR6, 2D, 0x1 ;  /* 0x28ff06121a107f60 */ /* 0x002fe200089e01ff */
[----:B------:R-:W5:Y:S01]  /*03a0*/  TEX.LL RZ, R25, R2, R18, UR6, 2D, 0x1 ;  /* 0x28ff061202197f60 */ /* 0x000f6200089e01ff */
[----:B------:R-:W5:Y:S01]  /*03b0*/  TEX.LL RZ, R21, R20, R18, UR6, 2D, 0x1 ;  /* 0x28ff061214157f60 */ /* 0x000f6200089e01ff */
[----:B------:R-:W5:Y:S01]  /*03c0*/  TEX.LL RZ, R15, R14, R18, UR6, 2D, 0x1 ;  /* 0x28ff06120e0f7f60 */ /* 0x000f6200089e01ff */
[----:B------:R-:W5:Y:S01]  /*03d0*/  TEX.LL RZ, R13, R12, R18, UR6, 2D, 0x1 ;  /* 0x28ff06120c0d7f60 */ /* 0x000f6200089e01ff */
[----:B------:R-:W-:Y:S01]  /*03e0*/  I2FP.F32.U32 R10, UR12 ;  /* 0x0000000c000a7c45 */ /* 0x000fe20008201000 */
[----:B------:R-:W-:Y:S01]  /*03f0*/  IMAD.MOV.U32 R7, RZ, RZ, R3 ;  /* 0x000000ffff077224 */ /* 0x000fe200078e0003 */
[----:B------:R-:W-:-:S02]  /*0400*/  I2FP.F32.U32 R8, UR13 ;  /* 0x0000000d00087c45 */ /* 0x000fc40008201000 */
[----:B------:R-:W-:Y:S01]  /*0410*/  I2FP.F32.U32 R6, UR18 ;  /* 0x0000001200067c45 */ /* 0x000fe20008201000 */
[----:B------:R-:W5:Y:S01]  /*0420*/  TEX.LL RZ, R11, R10, R18, UR6, 2D, 0x1 ;  /* 0x28ff06120a0b7f60 */ /* 0x000f6200089e01ff */
[----:B------:R-:W5:Y:S02]  /*0430*/  TEX.LL RZ, R9, R8, R18, UR6, 2D, 0x1 ;  /* 0x28ff061208097f60 */ /* 0x000f6400089e01ff */
[----:B------:R1:W5:Y:S01]  /*0440*/  TEX.LL RZ, R29, R6, R18, UR6, 2D, 0x1 ;  /* 0x28ff0612061d7f60 */ /* 0x00036200089e01ff */
[----:B0-----:R-:W-:Y:S01]  /*0450*/  IMAD.WIDE.U32 R22, R17, 0x4, R4 ;  /* 0x0000000411167825 */ /* 0x001fe200078e0004 */
[----:B------:R-:W-:-:S03]  /*0460*/  UIADD3 UR5, UPT, UPT, UR5, 0x8, URZ ;  /* 0x0000000805057890 */ /* 0x000fc6000fffe0ff */
[----:B------:R-:W-:Y:S01]  /*0470*/  VIADD R17, R17, 0x8 ;  /* 0x0000000811117836 */ /* 0x000fe20000000000 */
[----:B------:R-:W-:Y:S01]  /*0480*/  UISETP.NE.AND UP2, UPT, UR5, UR14, UPT ;  /* 0x0000000e0500728c */ /* 0x000fe2000bf45270 */
[----:B-1----:R-:W-:Y:S01]  /*0490*/  IMAD.MOV.U32 R6, RZ, RZ, R0 ;  /* 0x000000ffff067224 */ /* 0x002fe200078e0000 */
[----:B------:R-:W-:-:S04]  /*04a0*/  MOV R7, R19 ;  /* 0x0000001300077202 */ /* 0x000fc80000000f00 */
[----:B------:R-:W-:-:S05]  /*04b0*/  IADD3 R0, P0, PT, R6, 0x20, RZ ;  /* 0x0000002006007810 */ /* 0x000fca0007f1e0ff */
[----:B------:R-:W-:Y:S01]  /*04c0*/  IMAD.X R19, RZ, RZ, R7, P0 ;  /* 0x000000ffff137224 */ /* 0x000fe200000e0607 */
[----:B------:R-:W-:-:S04]  /*04d0*/  DEPBAR.LE SB5, 0x5 ;  /* 0x0000d1400000791a */ /* 0x000fc80000000000 */
[----:B------:R1:W-:Y:S04]  /*04e0*/  STG.E desc[UR20][R22.64], R25 ;  /* 0x0000001916007986 */ /* 0x0003e8000c101914 */
[----:B------:R1:W-:Y:S04]  /*04f0*/  STG.E desc[UR20][R6.64+-0xc], R16 ;  /* 0xfffff41006007986 */ /* 0x0003e8000c101914 */
[----:B------:R1:W-:Y:S01]  /*0500*/  STG.E desc[UR20][R6.64+-0x8], R21 ;  /* 0xfffff81506007986 */ /* 0x0003e2000c101914 */
[----:B------:R-:W-:-:S04]  /*0510*/  DEPBAR.LE SB5, 0x2 ;  /* 0x0000d0800000791a */ /* 0x000fc80000000000 */
[----:B------:R1:W-:Y:S04]  /*0520*/  STG.E desc[UR20][R6.64+-0x4], R15 ;  /* 0xfffffc0f06007986 */ /* 0x0003e8000c101914 */
[----:B------:R1:W-:Y:S04]  /*0530*/  STG.E desc[UR20][R6.64], R13 ;  /* 0x0000000d06007986 */ /* 0x0003e8000c101914 */
[----:B------:R1:W-:Y:S04]  /*0540*/  STG.E desc[UR20][R6.64+0x4], R11 ;  /* 0x0000040b06007986 */ /* 0x0003e8000c101914 */
[----:B-----5:R1:W-:Y:S04]  /*0550*/  STG.E desc[UR20][R6.64+0x8], R9 ;  /* 0x0000080906007986 */ /* 0x0203e8000c101914 */
[----:B------:R1:W-:Y:S01]  /*0560*/  STG.E desc[UR20][R6.64+0xc], R29 ;  /* 0x00000c1d06007986 */ /* 0x0003e2000c101914 */
[----:B------:R-:W-:Y:S05]  /*0570*/  BRA.U UP2, `(.L_x_12) ;  /* 0xfffffffd02307547 */ /* 0x000fea000b83ffff */
[----:B------:R-:W-:-:S05]  /*0580*/  UMOV UR5, UR14 ;  /* 0x0000000e00057c82 */ /* 0x000fca0008000000 */
.L_x_11:
[----:B------:R-:W-:-:S09]  /*0590*/  UISETP.NE.AND UP2, UPT, UR22, URZ, UPT ;  /* 0x000000ff1600728c */ /* 0x000fd2000bf45270 */
[----:B------:R-:W-:Y:S05]  /*05a0*/  BRA.U !UP2, `(.L_x_13) ;  /* 0x000000050a387547 */ /* 0x000fea000b800000 */
[----:B------:R-:W-:Y:S01]  /*05b0*/  UISETP.NE.AND UP2, UPT, UR23, URZ, UPT ;  /* 0x000000ff1700728c */ /* 0x000fe2000bf45270 */
[----:B------:R-:W-:Y:S10]  /*05c0*/  BRA.U !UP0, `(.L_x_14) ;  /* 0x00000001088c7547 */ /* 0x000ff4000b800000 */
[----:B------:R-:W0:Y:S01]  /*05d0*/  LDCU UR6, c[0x0][0x388] ;  /* 0x00007100ff0677ac */ /* 0x000e220008000800 */
[----:B------:R-:W-:Y:S01]  /*05e0*/  IMAD.MOV.U32 R0, RZ, RZ, -0x3e000000 ;  /* 0xc2000000ff007424 */ /* 0x000fe200078e00ff */
[----:B------:R-:W-:Y:S01]  /*05f0*/  I2FP.F32.U32 R2, UR5 ;  /* 0x0000000500027c45 */ /* 0x000fe20008201000 */
[--C-:B-1----:R-:W-:Y:S01]  /*0600*/  IMAD.MOV.U32 R15, RZ, RZ, R3.reuse ;  /* 0x000000ffff0f7224 */ /* 0x102fe200078e0003 */
[----:B------:R-:W-:Y:S01]  /*0610*/  UIADD3 UR8, UPT, UPT, UR5, 0x1, URZ ;  /* 0x0000000105087890 */ /* 0x000fe2000fffe0ff */
[----:B------:R-:W-:Y:S01]  /*0620*/  MOV R5, R3 ;  /* 0x0000000300057202 */ /* 0x000fe20000000f00 */
[----:B------:R-:W-:Y:S01]  /*0630*/  UIADD3 UR9, UPT, UPT, UR5, 0x2, URZ ;  /* 0x0000000205097890 */ /* 0x000fe2000fffe0ff */
[----:B------:R-:W-:Y:S01]  /*0640*/  IMAD.MOV.U32 R7, RZ, RZ, R3 ;  /* 0x000000ffff077224 */ /* 0x000fe200078e0003 */
[----:B------:R-:W-:Y:S02]  /*0650*/  UIADD3 UR10, UPT, UPT, UR5, 0x3, URZ ;  /* 0x00000003050a7890 */ /* 0x000fe4000fffe0ff */
[----:B------:R-:W-:Y:S01]  /*0660*/  I2FP.F32.U32 R4, UR8 ;  /* 0x0000000800047c45 */ /* 0x000fe20008201000 */
[----:B------:R-:W-:Y:S01]  /*0670*/  UMOV UR7, URZ ;  /* 0x000000ff00077c82 */ /* 0x000fe20008000000 */
[----:B------:R-:W-:-:S02]  /*0680*/  I2FP.F32.U32 R6, UR9 ;  /* 0x0000000900067c45 */ /* 0x000fc40008201000 */
[----:B------:R-:W-:Y:S01]  /*0690*/  I2FP.F32.U32 R14, UR10 ;  /* 0x0000000a000e7c45 */ /* 0x000fe20008201000 */
[----:B0-----:R-:W5:Y:S01]  /*06a0*/  TEX.LL RZ, R9, R2, R0, UR6, 2D, 0x1 ;  /* 0x28ff060002097f60 */ /* 0x001f6200089e01ff */
[----:B------:R-:W5:Y:S01]  /*06b0*/  TEX.LL RZ, R11, R4, R0, UR6, 2D, 0x1 ;  /* 0x28ff0600040b7f60 */ /* 0x000f6200089e01ff */
[----:B------:R-:W5:Y:S01]  /*06c0*/  TEX.LL RZ, R13, R6, R0, UR6, 2D, 0x1 ;  /* 0x28ff0600060d7f60 */ /* 0x000f6200089e01ff */
[----:B------:R0:W5:Y:S01]  /*06d0*/  TEX.LL RZ, R15, R14, R0, UR6, 2D, 0x1 ;  /* 0x28ff06000e0f7f60 */ /* 0x00016200089e01ff */
[----:B------:R-:W1:Y:S01]  /*06e0*/  LDCU.64 UR12, c[0x0][0x380] ;  /* 0x00007000ff0c77ac */ /* 0x000e620008000a00 */
[----:B------:R-:W-:Y:S02]  /*06f0*/  UIADD3 UR9, UP3, UPT, UR17, UR5, URZ ;  /* 0x0000000511097290 */ /* 0x000fe4000ff7e0ff */
[----:B------:R-:W-:Y:S02]  /*0700*/  UIADD3 UR8, UPT, UPT, UR17, UR5, URZ ;  /* 0x0000000511087290 */ /* 0x000fe4000fffe0ff */
[----:B------:R-:W-:-:S02]  /*0710*/  UIADD3.X UR10, UPT, UPT, URZ, URZ, URZ, UP3, !UPT ;  /* 0x000000ffff0a7290 */ /* 0x000fc40009ffe4ff */
[----:B------:R-:W-:Y:S01]  /*0720*/  UIADD3 UR5, UPT, UPT, UR5, 0x4, URZ ;  /* 0x0000000405057890 */ /* 0x000fe2000fffe0ff */
[----:B0-----:R-:W0:Y:S01]  /*0730*/  LDCU.64 UR6, c[0x0][0x380] ;  /* 0x00007000ff0677ac */ /* 0x001e220008000a00 */
[----:B-1----:R-:W-:-:S04]  /*0740*/  ULEA UR11, UP3, UR9, UR12, 0x2 ;  /* 0x0000000c090b7291 */ /* 0x002fc8000f8610ff */
[----:B------:R-:W-:Y:S02]  /*0750*/  ULEA.HI.X UR10, UR9, UR13, UR10, 0x2, UP3 ;  /* 0x0000000d090a7291 */ /* 0x000fe400098f140a */
[----:B------:R-:W-:-:S04]  /*0760*/  MOV R4, UR11 ;  /* 0x0000000b00047c02 */ /* 0x000fc80008000f00 */
[----:B------:R-:W-:Y:S01]  /*0770*/  MOV R5, UR10 ;  /* 0x0000000a00057c02 */ /* 0x000fe20008000f00 */
[----:B0-----:R-:W-:-:S06]  /*0780*/  UIMAD.WIDE.U32 UR6, UR8, 0x4, UR6 ;  /* 0x00000004080678a5 */ /* 0x001fcc000f8e0006 */
[----:B------:R-:W-:Y:S02]  /*0790*/  IMAD.U32 R6, RZ, RZ, UR6 ;  /* 0x00000006ff067e24 */ /* 0x000fe4000f8e00ff */
[----:B------:R-:W-:Y:S01]  /*07a0*/  IMAD.U32 R7, RZ, RZ, UR7 ;  /* 0x00000007ff077e24 */ /* 0x000fe2000f8e00ff */
[----:B------:R-:W-:-:S04]  /*07b0*/  DEPBAR.LE SB5, 0x1 ;  /* 0x0000d0400000791a */ /* 0x000fc80000000000 */
[----:B------:R0:W-:Y:S04]  /*07c0*/  STG.E desc[UR20][R6.64], R9 ;  /* 0x0000000906007986 */ /* 0x0001e8000c101914 */
[----:B------:R0:W-:Y:S04]  /*07d0*/  STG.E desc[UR20][R4.64+0x4], R11 ;  /* 0x0000040b04007986 */ /* 0x0001e8000c101914 */
[----:B------:R0:W-:Y:S04]  /*07e0*/  STG.E desc[UR20][R4.64+0x8], R13 ;  /* 0x0000080d04007986 */ /* 0x0001e8000c101914 */
[----:B-----5:R0:W-:Y:S02]  /*07f0*/  STG.E desc[UR20][R4.64+0xc], R15 ;  /* 0x00000c0f04007986 */ /* 0x0201e4000c101914 */
.L_x_14:
[----:B------:R-:W-:Y:S05]  /*0800*/  BRA.U !UP2, `(.L_x_13) ;  /* 0x000000010aa07547 */ /* 0x000fea000b800000 */
[----:B------:R-:W-:Y:S01]  /*0810*/  UISETP.NE.AND UP3, UPT, UR23, 0x1, UPT ;  /* 0x000000011700788c */ /* 0x000fe2000bf65270 */
[----:B------:R-:W-:Y:S01]  /*0820*/  HFMA2 R0, -RZ, RZ, -3, 0 ;  /* 0xc2000000ff007431 */ /* 0x000fe200000001ff */
[----:B------:R-:W-:Y:S01]  /*0830*/  ULOP3.LUT UP2, URZ, UR24, 0x1, URZ, 0xc0, !UPT ;  /* 0x0000000118ff7892 */ /* 0x000fe2000f84c0ff */
[--C-:B01----:R-:W-:Y:S02]  /*0840*/  IMAD.MOV.U32 R11, RZ, RZ, R3.reuse ;  /* 0x000000ffff0b7224 */ /* 0x103fe400078e0003 */
[----:B------:R-:W-:Y:S01]  /*0850*/  IMAD.MOV.U32 R13, RZ, RZ, -0x3e000000 ;  /* 0xc2000000ff0d7424 */ /* 0x000fe200078e00ff */
[----:B------:R-:W-:Y:S01]  /*0860*/  PLOP3.LUT P0, PT, PT, PT, UP3, 0x80, 0x8 ;  /* 0x000000000008781c */ /* 0x000fe20003f0f038 */
[----:B------:R-:W-:Y:S01]  /*0870*/  IMAD.MOV.U32 R5, RZ, RZ, R3 ;  /* 0x000000ffff057224 */ /* 0x000fe200078e0003 */
[----:B------:R-:W-:-:S03]  /*0880*/  PLOP3.LUT P1, PT, PT, PT, UP2, 0x80, 0x8 ;  /* 0x000000000008781c */ /* 0x000fc60003f2f028 */
[----:B------:R-:W0:Y:S02]  /*0890*/  @UP3 LDCU UR6, c[0x0][0x388] ;  /* 0x00007100ff0637ac */ /* 0x000e240008000800 */
[----:B------:R-:W1:Y:S01]  /*08a0*/  @UP2 LDCU UR8, c[0x0][0x388] ;  /* 0x00007100ff0827ac */ /* 0x000e620008000800 */
[----:B------:R-:W-:-:S05]  /*08b0*/  @UP3 UIADD3 UR10, UPT, UPT, UR17, UR5, URZ ;  /* 0x00000005110a3290 */ /* 0x000fca000fffe0ff */
[----:B------:R-:W-:Y:S01]  /*08c0*/  @P0 I2FP.F32.U32 R2, UR5 ;  /* 0x0000000500020c45 */ /* 0x000fe20008201000 */
[----:B------:R-:W-:Y:S02]  /*08d0*/  @UP3 UIADD3 UR9, UPT, UPT, UR5, 0x1, URZ ;  /* 0x0000000105093890 */ /* 0x000fe4000fffe0ff */
[----:B------:R-:W-:Y:S02]  /*08e0*/  @UP3 UIADD3 UR11, UP4, UPT, UR17, UR5, URZ ;  /* 0x00000005110b3290 */ /* 0x000fe4000ff9e0ff */
[----:B------:R-:W-:Y:S02]  /*08f0*/  @UP3 UIADD3 UR5, UPT, UPT, UR5, 0x2, URZ ;  /* 0x0000000205053890 */ /* 0x000fe4000fffe0ff */
[----:B------:R-:W-:Y:S01]  /*0900*/  @P0 I2FP.F32.U32 R10, UR9 ;  /* 0x00000009000a0c45 */ /* 0x000fe20008201000 */
[----:B------:R-:W-:Y:S01]  /*0910*/  @UP3 UMOV UR7, URZ ;  /* 0x000000ff00073c82 */ /* 0x000fe20008000000 */
[----:B------:R-:W-:Y:S02]  /*0920*/  @UP2 UMOV UR9, URZ ;  /* 0x000000ff00092c82 */ /* 0x000fe40008000000 */
[----:B------:R-:W-:Y:S01]  /*0930*/  @P1 I2FP.F32.U32 R4, UR5 ;  /* 0x0000000500041c45 */ /* 0x000fe20008201000 */
[----:B0-----:R-:W5:Y:S01]  /*0940*/  @P0 TEX.LL RZ, R9, R2, R0, UR6, 2D, 0x1 ;  /* 0x28ff060002090f60 */ /* 0x001f6200089e01ff */
[----:B------:R0:W5:Y:S02]  /*0950*/  @P0 TEX.LL RZ, R11, R10, R0, UR6, 2D, 0x1 ;  /* 0x28ff06000a0b0f60 */ /* 0x00016400089e01ff */
[----:B-1----:R1:W5:Y:S01]  /*0960*/  @P1 TEX.LL RZ, R13, R4, R13, UR8, 2D, 0x1 ;  /* 0x28ff080d040d1f60 */ /* 0x00236200089e01ff */
[----:B------:R-:W2:Y:S01]  /*0970*/  @UP3 LDCU.64 UR18, c[0x0][0x380] ;  /* 0x00007000ff1237ac */ /* 0x000ea20008000a00 */
[----:B------:R-:W3:Y:S01]  /*0980*/  @UP2 LDCU.64 UR12, c[0x0][0x380] ;  /* 0x00007000ff0c27ac */ /* 0x000ee20008000a00 */
[----:B0-----:R-:W1:Y:S02]  /*0990*/  @UP3 LDCU.64 UR6, c[0x0][0x380] ;  /* 0x00007000ff0637ac */ /* 0x001e640008000a00 */
[----:B-1----:R-:W-:-:S02]  /*09a0*/  @UP3 UIMAD.WIDE.U32 UR8, UR10, 0x4, UR6 ;  /* 0x000000040a0838a5 */ /* 0x002fc4000f8e0006 */
[----:B------:R-:W-:Y:S02]  /*09b0*/  @UP3 UIADD3.X UR7, UPT, UPT, URZ, URZ, URZ, UP4, !UPT ;  /* 0x000000ffff073290 */ /* 0x000fe4000a7fe4ff */
[----:B--2---:R-:W-:Y:S02]  /*09c0*/  @UP3 ULEA UR10, UP4, UR11, UR18, 0x2 ;  /* 0x000000120b0a3291 */ /* 0x004fe4000f8810ff */
[----:B------:R-:W-:Y:S01]  /*09d0*/  @UP2 UIADD3 UR6, UPT, UPT, UR17, UR5, URZ ;  /* 0x0000000511062290 */ /* 0x000fe2000fffe0ff */
[----:B------:R-:W-:Y:S01]  /*09e0*/  IMAD.U32 R2, RZ, RZ, UR8 ;  /* 0x00000008ff027e24 */ /* 0x000fe2000f8e00ff */
[----:B------:R-:W-:Y:S01]  /*09f0*/  @UP3 ULEA.HI.X UR11, UR11, UR19, UR7, 0x2, UP4 ;  /* 0x000000130b0b3291 */ /* 0x000fe2000a0f1407 */
[----:B------:R-:W-:Y:S01]  /*0a00*/  MOV R3, UR9 ;  /* 0x0000000900037c02 */ /* 0x000fe20008000f00 */
[----:B---3--:R-:W-:Y:S01]  /*0a10*/  @UP2 UIMAD.WIDE.U32 UR6, UR6, 0x4, UR12 ;  /* 0x00000004060628a5 */ /* 0x008fe2000f8e000c */
[----:B------:R-:W-:-:S03]  /*0a20*/  IMAD.U32 R4, RZ, RZ, UR10 ;  /* 0x0000000aff047e24 */ /* 0x000fc6000f8e00ff */
[----:B------:R-:W-:Y:S02]  /*0a30*/  IMAD.U32 R5, RZ, RZ, UR11 ;  /* 0x0000000bff057e24 */ /* 0x000fe4000f8e00ff */
[----:B------:R-:W-:Y:S01]  /*0a40*/  MOV R6, UR6 ;  /* 0x0000000600067c02 */ /* 0x000fe20008000f00 */
[----:B------:R-:W-:Y:S01]  /*0a50*/  IMAD.U32 R7, RZ, RZ, UR7 ;  /* 0x00000007ff077e24 */ /* 0x000fe2000f8e00ff */
[----:B-----5:R2:W-:Y:S04]  /*0a60*/  @P0 STG.E desc[UR20][R2.64], R9 ;  /* 0x0000000902000986 */ /* 0x0205e8000c101914 */
[----:B------:R2:W-:Y:S04]  /*0a70*/  @P0 STG.E desc[UR20][R4.64+0x4], R11 ;  /* 0x0000040b04000986 */ /* 0x0005e8000c101914 */
[----:B------:R2:W-:Y:S02]  /*0a80*/  @P1 STG.E desc[UR20][R6.64], R13 ;  /* 0x0000000d06001986 */ /* 0x0005e4000c101914 */
.L_x_13:
[----:B------:R-:W-:Y:S05]  /*0a90*/  BRA.U UP1, `(.L_x_15) ;  /* 0xfffffff5019c7547 */ /* 0x000fea000b83ffff */
[----:B------:R-:W-:Y:S05]  /*0aa0*/  EXIT ;  /* 0x000000000000794d */ /* 0x000fea0003800000 */
.L_x_16:
        /* <DEDUP_REMOVED lines=13> */
.L_x_31:


//--------------------- .text._Z7kernel4I7ushort4tEvPT0_yii --------------------------
	.section	.text._Z7kernel4I7ushort4tEvPT0_yii,"ax",@progbits
	.align	128
        .global         _Z7kernel4I7ushort4tEvPT0_yii
        .type           _Z7kernel4I7ushort4tEvPT0_yii,@function
        .size           _Z7kernel4I7ushort4tEvPT0_yii,(.L_x_32 - _Z7kernel4I7ushort4tEvPT0_yii)
        .other          _Z7kernel4I7ushort4tEvPT0_yii,@"STO_CUDA_ENTRY STV_DEFAULT"
_Z7kernel4I7ushort4tEvPT0_yii:
.text._Z7kernel4I7ushort4tEvPT0_yii:
        /* <DEDUP_REMOVED lines=11> */
.L_x_21:
        /* <DEDUP_REMOVED lines=8> */
.L_x_18:
        /* <DEDUP_REMOVED lines=25> */
[----:B0-----:R-:W-:Y:S04]  /*02c0*/  STG.E.U16 desc[UR10][R22.64+0x4], R20 ;  /* 0x0000041416007986 */ /* 0x001fe8000c10150a */
[----:B------:R0:W-:Y:S04]  /*02d0*/  STG.E.U16 desc[UR10][R22.64+0x6], R21 ;  /* 0x0000061516007986 */ /* 0x0001e8000c10150a */
[----:B------:R-:W-:Y:S04]  /*02e0*/  STG.E.U16 desc[UR10][R22.64], R24 ;  /* 0x0000001816007986 */ /* 0x000fe8000c10150a */
[----:B------:R1:W-:Y:S01]  /*02f0*/  STG.E.U16 desc[UR10][R22.64+0x2], R25 ;  /* 0x0000021916007986 */ /* 0x0003e2000c10150a */
[----:B0-----:R-:W-:Y:S01]  /*0300*/  IMAD.WIDE.U32 R20, R29, 0x2, R6 ;  /* 0x000000021d147825 */ /* 0x001fe200078e0006 */
[----:B------:R-:W-:-:S04]  /*0310*/  DEPBAR.LE SB5, 0x2 ;  /* 0x0000d0800000791a */ /* 0x000fc80000000000 */
[----:B------:R2:W-:Y:S01]  /*0320*/  STG.E.U16 desc[UR10][R26.64], R18 ;  /* 0x000000121a007986 */ /* 0x0005e2000c10150a */
[----:B------:R-:W-:-:S03]  /*0330*/  IADD3 R29, PT, PT, R29, 0x10, RZ ;  /* 0x000000101d1d7810 */ /* 0x000fc60007ffe0ff */
[----:B------:R2:W-:Y:S01]  /*0340*/  STG.E.U16 desc[UR10][R26.64+0x2], R19 ;  /* 0x000002131a007986 */ /* 0x0005e2000c10150a */
[----:B-1----:R-:W-:-:S03]  /*0350*/  IMAD.WIDE.U32 R24, R4, 0x2, R6 ;  /* 0x0000000204187825 */ /* 0x002fc600078e0006 */
[----:B------:R2:W-:Y:S04]  /*0360*/  STG.E.U16 desc[UR10][R26.64+0x4], R16 ;  /* 0x000004101a007986 */ /* 0x0005e8000c10150a */
[----:B------:R2:W-:Y:S01]  /*0370*/  STG.E.U16 desc[UR10][R26.64+0x6], R17 ;  /* 0x000006111a007986 */ /* 0x0005e2000c10150a */
[----:B------:R-:W-:-:S04]  /*0380*/  DEPBAR.LE SB5, 0x1 ;  /* 0x0000d0400000791a */ /* 0x000fc80000000000 */
[----:B------:R2:W-:Y:S04]  /*0390*/  STG.E.U16 desc[UR10][R20.64], R14 ;  /* 0x0000000e14007986 */ /* 0x0005e8000c10150a */
[----:B------:R2:W-:Y:S04]  /*03a0*/  STG.E.U16 desc[UR10][R20.64+0x2], R15 ;  /* 0x0000020f14007986 */ /* 0x0005e8000c10150a */
[----:B------:R2:W-:Y:S04]  /*03b0*/  STG.E.U16 desc[UR10][R20.64+0x4], R12 ;  /* 0x0000040c14007986 */ /* 0x0005e8000c10150a */
[----:B------:R2:W-:Y:S04]  /*03c0*/  STG.E.U16 desc[UR10][R20.64+0x6], R13 ;  /* 0x0000060d14007986 */ /* 0x0005e8000c10150a */
[----:B-----5:R2:W-:Y:S04]  /*03d0*/  STG.E.U16 desc[UR10][R24.64], R10 ;  /* 0x0000000a18007986 */ /* 0x0205e8000c10150a */
[----:B------:R2:W-:Y:S04]  /*03e0*/  STG.E.U16 desc[UR10][R24.64+0x2], R11 ;  /* 0x0000020b18007986 */ /* 0x0005e8000c10150a */
[----:B------:R2:W-:Y:S04]  /*03f0*/  STG.E.U16 desc[UR10][R24.64+0x4], R8 ;  /* 0x0000040818007986 */ /* 0x0005e8000c10150a */
[----:B------:R2:W-:Y:S01]  /*0400*/  STG.E.U16 desc[UR10][R24.64+0x6], R9 ;  /* 0x0000060918007986 */ /* 0x0005e2000c10150a */
[----:B------:R-:W-:Y:S05]  /*0410*/  @P0 BRA `(.L_x_18) ;  /* 0xfffffffc00440947 */ /* 0x000fea000383ffff */
[----:B------:R-:W-:-:S07]  /*0420*/  IMAD.MOV.U32 R4, RZ, RZ, R0 ;  /* 0x000000ffff047224 */ /* 0x000fce00078e0000 */
.L_x_17:
        /* <DEDUP_REMOVED lines=23> */
[----:B0-----:R1:W-:Y:S04]  /*05a0*/  STG.E.U16 desc[UR10][R16.64], R12 ;  /* 0x0000000c10007986 */ /* 0x0013e8000c10150a */
[----:B------:R1:W-:Y:S04]  /*05b0*/  STG.E.U16 desc[UR10][R16.64+0x2], R13 ;  /* 0x0000020d10007986 */ /* 0x0003e8000c10150a */
[----:B------:R1:W-:Y:S04]  /*05c0*/  STG.E.U16 desc[UR10][R16.64+0x4], R10 ;  /* 0x0000040a10007986 */ /* 0x0003e8000c10150a */
[----:B------:R1:W-:Y:S04]  /*05d0*/  STG.E.U16 desc[UR10][R16.64+0x6], R11 ;  /* 0x0000060b10007986 */ /* 0x0003e8000c10150a */
[----:B-----5:R1:W-:Y:S04]  /*05e0*/  STG.E.U16 desc[UR10][R14.64], R8 ;  /* 0x000000080e007986 */ /* 0x0203e8000c10150a */
[----:B------:R1:W-:Y:S04]  /*05f0*/  STG.E.U16 desc[UR10][R14.64+0x2], R9 ;  /* 0x000002090e007986 */ /* 0x0003e8000c10150a */
[----:B------:R1:W-:Y:S04]  /*0600*/  STG.E.U16 desc[UR10][R14.64+0x4], R6 ;  /* 0x000004060e007986 */ /* 0x0003e8000c10150a */
[----:B------:R1:W-:Y:S02]  /*0610*/  STG.E.U16 desc[UR10][R14.64+0x6], R7 ;  /* 0x000006070e007986 */ /* 0x0003e4000c10150a */
.L_x_20:
        /* <DEDUP_REMOVED lines=11> */
[----:B0----5:R3:W-:Y:S04]  /*06d0*/  STG.E.U16 desc[UR10][R4.64], R8 ;  /* 0x0000000804007986 */ /* 0x0217e8000c10150a */
[----:B------:R3:W-:Y:S04]  /*06e0*/  STG.E.U16 desc[UR10][R4.64+0x2], R9 ;  /* 0x0000020904007986 */ /* 0x0007e8000c10150a */
[----:B------:R3:W-:Y:S04]  /*06f0*/  STG.E.U16 desc[UR10][R4.64+0x4], R10 ;  /* 0x0000040a04007986 */ /* 0x0007e8000c10150a */
[----:B------:R3:W-:Y:S02]  /*0700*/  STG.E.U16 desc[UR10][R4.64+0x6], R11 ;  /* 0x0000060b04007986 */ /* 0x0007e4000c10150a */
.L_x_19:
[----:B------:R-:W4:Y:S01]  /*0710*/  LDCU UR4, c[0x0][0x394] ;  /* 0x00007280ff0477ac */ /* 0x000f220008000800 */
[----:B------:R-:W-:-:S04]  /*0720*/  IADD3 R3, PT, PT, R3, 0x1, RZ ;  /* 0x0000000103037810 */ /* 0x000fc80007ffe0ff */
[----:B----4-:R-:W-:-:S13]  /*0730*/  ISETP.NE.AND P0, PT, R3, UR4, PT ;  /* 0x0000000403007c0c */ /* 0x010fda000bf05270 */
[----:B------:R-:W-:Y:S05]  /*0740*/  @P0 BRA `(.L_x_21) ;  /* 0xfffffff800580947 */ /* 0x000fea000383ffff */
[----:B0-----:R-:W-:Y:S05]  /*0750*/  EXIT ;  /* 0x000000000000794d */ /* 0x001fea0003800000 */
.L_x_22:
        /* <DEDUP_REMOVED lines=10> */
.L_x_32:


//--------------------- .text._Z7kernel2I5char2cEvPT0_yii --------------------------
	.section	.text._Z7kernel2I5char2cEvPT0_yii,"ax",@progbits
	.align	128
        .global         _Z7kernel2I5char2cEvPT0_yii
        .type           _Z7kernel2I5char2cEvPT0_yii,@function
        .size           _Z7kernel2I5char2cEvPT0_yii,(.L_x_33 - _Z7kernel2I5char2cEvPT0_yii)
        .other          _Z7kernel2I5char2cEvPT0_yii,@"STO_CUDA_ENTRY STV_DEFAULT"
_Z7kernel2I5char2cEvPT0_yii:
.text._Z7kernel2I5char2cEvPT0_yii:
        /* <DEDUP_REMOVED lines=11> */
.L_x_27:
[----:B-1----:R-:W1:Y:S01]  /*00b0*/  LDCU UR14, c[0x0][0x390] ;  /* 0x00007200ff0e77ac */ /* 0x002e620008000800 */
[----:B---3--:R-:W-:Y:S01]  /*00c0*/  IMAD.MOV.U32 R2, RZ, RZ, RZ ;  /* 0x000000ffff027224 */ /* 0x008fe200078e00ff */
[----:B------:R-:W-:Y:S01]  /*00d0*/  I2FP.F32.U32 R3, R5 ;  /* 0x0000000500037245 */ /* 0x000fe20000201000 */
[----:B-1----:R-:W-:-:S09]  /*00e0*/  UISETP.GE.U32.AND UP0, UPT, UR14, 0x4, UPT ;  /* 0x000000040e00788c */ /* 0x002fd2000bf06070 */
[----:B--2---:R-:W-:Y:S05]  /*00f0*/  BRA.U !UP0, `(.L_x_23) ;  /* 0x0000000108b47547 */ /* 0x004fea000b800000 */
[----:B------:R-:W-:Y:S01]  /*0100*/  IMAD R16, R4, R5, 0x4 ;  /* 0x0000000404107424 */ /* 0x000fe200078e0205 */
[----:B------:R-:W1:Y:S01]  /*0110*/  LDCU.64 UR12, c[0x0][0x380] ;  /* 0x00007000ff0c77ac */ /* 0x000e620008000a00 */
[----:B------:R-:W-:-:S05]  /*0120*/  UMOV UR4, URZ ;  /* 0x000000ff00047c82 */ /* 0x000fca0008000000 */
.L_x_24:
[----:B--2---:R-:W2:Y:S01]  /*0130*/  LDCU UR6, c[0x0][0x388] ;  /* 0x00007100ff0677ac */ /* 0x004ea20008000800 */
[----:B------:R-:W-:Y:S01]  /*0140*/  MOV R11, R3 ;  /* 0x00000003000b7202 */ /* 0x000fe20000000f00 */
[----:B------:R-:W-:Y:S01]  /*0150*/  IMAD.MOV.U32 R23, RZ, RZ, -0x3e000000 ;  /* 0xc2000000ff177424 */ /* 0x000fe200078e00ff */
[----:B------:R-:W-:Y:S01]  /*0160*/  I2FP.F32.U32 R2, UR4 ;  /* 0x0000000400027c45 */ /* 0x000fe20008201000 */
[----:B------:R-:W-:Y:S01]  /*0170*/  UIADD3 UR5, UPT, UPT, UR4, 0x1, URZ ;  /* 0x0000000104057890 */ /* 0x000fe2000fffe0ff */
[--C-:B------:R-:W-:Y:S01]  /*0180*/  IMAD.MOV.U32 R9, RZ, RZ, R3.reuse ;  /* 0x000000ffff097224 */ /* 0x100fe200078e0003 */
[----:B------:R-:W-:Y:S01]  /*0190*/  UIADD3 UR8, UPT, UPT, UR4, 0x2, URZ ;  /* 0x0000000204087890 */ /* 0x000fe2000fffe0ff */
[----:B------:R-:W-:Y:S01]  /*01a0*/  IMAD.MOV.U32 R7, RZ, RZ, R3 ;  /* 0x000000ffff077224 */ /* 0x000fe200078e0003 */
[----:B------:R-:W-:Y:S02]  /*01b0*/  UIADD3 UR9, UPT, UPT, UR4, 0x3, URZ ;  /* 0x0000000304097890 */ /* 0x000fe4000fffe0ff */
[----:B------:R-:W-:Y:S01]  /*01c0*/  I2FP.F32.U32 R10, UR5 ;  /* 0x00000005000a7c45 */ /* 0x000fe20008201000 */
[----:B------:R-:W-:Y:S01]  /*01d0*/  UMOV UR7, URZ ;  /* 0x000000ff00077c82 */ /* 0x000fe20008000000 */
[----:B------:R-:W-:-:S02]  /*01e0*/  I2FP.F32.U32 R8, UR8 ;  /* 0x0000000800087c45 */ /* 0x000fc40008201000 */
[----:B------:R-:W-:Y:S01]  /*01f0*/  I2FP.F32.U32 R6, UR9 ;  /* 0x0000000900067c45 */ /* 0x000fe20008201000 */
[----:B--2---:R-:W5:Y:S01]  /*0200*/  TEX.LL RZ, R12, R2, R23, UR6, 2D, 0x3 ;  /* 0x28ff0617020c7f60 */ /* 0x004f6200089e03ff */
[----:B------:R-:W5:Y:S02]  /*0210*/  TEX.LL RZ, R10, R10, R23, UR6, 2D, 0x3 ;  /* 0x28ff06170a0a7f60 */ /* 0x000f6400089e03ff */
[----:B------:R-:W5:Y:S02]  /*0220*/  TEX.LL RZ, R8, R8, R23, UR6, 2D, 0x3 ;  /* 0x28ff061708087f60 */ /* 0x000f6400089e03ff */
[----:B------:R2:W5:Y:S01]  /*0230*/  TEX.LL RZ, R6, R6, R23, UR6, 2D, 0x3 ;  /* 0x28ff061706067f60 */ /* 0x00056200089e03ff */
[C---:B------:R-:W-:Y:S01]  /*0240*/  VIADD R14, R16.reuse, 0xfffffffe ;  /* 0xfffffffe100e7836 */ /* 0x040fe20000000000 */
[----:B------:R-:W-:Y:S01]  /*0250*/  UIADD3 UR4, UPT, UPT, UR4, 0x4, URZ ;  /* 0x0000000404047890 */ /* 0x000fe2000fffe0ff */
[C---:B------:R-:W-:Y:S02]  /*0260*/  VIADD R22, R16.reuse, 0x2 ;  /* 0x0000000210167836 */ /* 0x040fe40000000000 */
[----:B------:R-:W-:Y:S01]  /*0270*/  VIADD R20, R16, 0xfffffffc ;  /* 0xfffffffc10147836 */ /* 0x000fe20000000000 */
[----:B-1----:R-:W-:-:S04]  /*0280*/  IADD3 R14, P0, PT, R14, UR12, RZ ;  /* 0x0000000c0e0e7c10 */ /* 0x002fc8000ff1e0ff */
[----:B------:R-:W-:Y:S01]  /*0290*/  IADD3 R20, P1, PT, R20, UR12, RZ ;  /* 0x0000000c14147c10 */ /* 0x000fe2000ff3e0ff */
[----:B------:R-:W-:Y:S01]  /*02a0*/  IMAD.X R15, RZ, RZ, UR13, P0 ;  /* 0x0000000dff0f7e24 */ /* 0x000fe200080e06ff */
[----:B------:R-:W-:Y:S02]  /*02b0*/  IADD3 R22, P0, PT, R22, UR12, RZ ;  /* 0x0000000c16167c10 */ /* 0x000fe4000ff1e0ff */
[----:B------:R-:W-:Y:S02]  /*02c0*/  IADD3.X R21, PT, PT, RZ, UR13, RZ, P1, !PT ;  /* 0x0000000dff157c10 */ /* 0x000fe40008ffe4ff */
[----:B------:R-:W-:Y:S01]  /*02d0*/  IADD3 R18, P1, PT, R16, UR12, RZ ;  /* 0x0000000c10127c10 */ /* 0x000fe2000ff3e0ff */
[----:B--2---:R-:W-:Y:S01]  /*02e0*/  IMAD.X R23, RZ, RZ, UR13, P0 ;  /* 0x0000000dff177e24 */ /* 0x004fe200080e06ff */
[----:B------:R-:W-:Y:S02]  /*02f0*/  ISETP.NE.AND P0, PT, R0, UR4, PT ;  /* 0x0000000400007c0c */ /* 0x000fe4000bf05270 */
[----:B------:R-:W-:Y:S01]  /*0300*/  IADD3 R16, PT, PT, R16, 0x8, RZ ;  /* 0x0000000810107810 */ /* 0x000fe20007ffe0ff */
[----:B------:R-:W-:Y:S01]  /*0310*/  IMAD.X R19, RZ, RZ, UR13, P1 ;  /* 0x0000000dff137e24 */ /* 0x000fe200088e06ff */
[----:B------:R-:W-:-:S04]  /*0320*/  DEPBAR.LE SB5, 0x2 ;  /* 0x0000d0800000791a */ /* 0x000fc80000000000 */
[----:B0-----:R2:W-:Y:S04]  /*0330*/  STG.E.U8 desc[UR10][R20.64], R12 ;  /* 0x0000000c14007986 */ /* 0x0015e8000c10110a */
[----:B------:R2:W-:Y:S04]  /*0340*/  STG.E.U8 desc[UR10][R20.64+0x1], R13 ;  /* 0x0000010d14007986 */ /* 0x0005e8000c10110a */
[----:B------:R2:W-:Y:S04]  /*0350*/  STG.E.U8 desc[UR10][R14.64], R10 ;  /* 0x0000000a0e007986 */ /* 0x0005e8000c10110a */
[----:B------:R2:W-:Y:S04]  /*0360*/  STG.E.U8 desc[UR10][R14.64+0x1], R11 ;  /* 0x0000010b0e007986 */ /* 0x0005e8000c10110a */
[----:B-----5:R2:W-:Y:S04]  /*0370*/  STG.E.U8 desc[UR10][R18.64], R8 ;  /* 0x0000000812007986 */ /* 0x0205e8000c10110a */
[----:B------:R2:W-:Y:S04]  /*0380*/  STG.E.U8 desc[UR10][R18.64+0x1], R9 ;  /* 0x0000010912007986 */ /* 0x0005e8000c10110a */
[----:B------:R2:W-:Y:S04]  /*0390*/  STG.E.U8 desc[UR10][R22.64], R6 ;  /* 0x0000000616007986 */ /* 0x0005e8000c10110a */
[----:B------:R2:W-:Y:S01]  /*03a0*/  STG.E.U8 desc[UR10][R22.64+0x1], R7 ;  /* 0x0000010716007986 */ /* 0x0005e2000c10110a */
[----:B------:R-:W-:Y:S05]  /*03b0*/  @P0 BRA `(.L_x_24) ;  /* 0xfffffffc005c0947 */ /* 0x000fea000383ffff */
[----:B------:R-:W-:-:S07]  /*03c0*/  IMAD.MOV.U32 R2, RZ, RZ, R0 ;  /* 0x000000ffff027224 */ /* 0x000fce00078e0000 */
.L_x_23:
[----:B------:R-:W-:-:S13]  /*03d0*/  ISETP.NE.AND P0, PT, R17, RZ, PT ;  /* 0x000000ff1100720c */ /* 0x000fda0003f05270 */
[----:B------:R-:W-:Y:S05]  /*03e0*/  @!P0 BRA `(.L_x_25) ;  /* 0x00000000009c8947 */ /* 0x000fea0003800000 */
[----:B------:R-:W-:Y:S01]  /*03f0*/  ISETP.NE.AND P0, PT, R17, 0x1, PT ;  /* 0x000000011100780c */ /* 0x000fe20003f05270 */
[----:B------:R-:W-:-:S12]  /*0400*/  ULOP3.LUT UP0, URZ, UR14, 0x1, URZ, 0xc0, !UPT ;  /* 0x000000010eff7892 */ /* 0x000fd8000f80c0ff */
[----:B------:R-:W-:Y:S05]  /*0410*/  @!P0 BRA `(.L_x_26) ;  /* 0x00000000005c8947 */ /* 0x000fea0003800000 */
[----:B------:R-:W1:Y:S01]  /*0420*/  LDCU UR4, c[0x0][0x388] ;  /* 0x00007100ff0477ac */ /* 0x000e620008000800 */
[----:B--2---:R-:W-:Y:S01]  /*0430*/  VIADD R8, R2, 0x1 ;  /* 0x0000000102087836 */ /* 0x004fe20000000000 */
[----:B------:R-:W-:Y:S01]  /*0440*/  I2FP.F32.U32 R6, R2 ;  /* 0x0000000200067245 */ /* 0x000fe20000201000 */
[----:B------:R-:W-:Y:S01]  /*0450*/  IMAD.MOV.U32 R13, RZ, RZ, R3 ;  /* 0x000000ffff0d7224 */ /* 0x000fe200078e0003 */
[----:B------:R-:W-:Y:S01]  /*0460*/  MOV R7, R3 ;  /* 0x0000000300077202 */ /* 0x000fe20000000f00 */
[----:B------:R-:W-:Y:S01]  /*0470*/  IMAD.MOV.U32 R14, RZ, RZ, -0x3e000000 ;  /* 0xc2000000ff0e7424 */ /* 0x000fe200078e00ff */
[----:B------:R-:W-:Y:S01]  /*0480*/  I2FP.F32.U32 R12, R8 ;  /* 0x00000008000c7245 */ /* 0x000fe20000201000 */
[----:B------:R-:W-:-:S03]  /*0490*/  UMOV UR5, URZ ;  /* 0x000000ff00057c82 */ /* 0x000fc60008000000 */
[----:B-1----:R-:W5:Y:S02]  /*04a0*/  TEX.LL RZ, R6, R6, R14, UR4, 2D, 0x3 ;  /* 0x28ff040e06067f60 */ /* 0x002f6400089e03ff */
[----:B------:R1:W5:Y:S01]  /*04b0*/  TEX.LL RZ, R12, R12, R14, UR4, 2D, 0x3 ;  /* 0x28ff040e0c0c7f60 */ /* 0x00036200089e03ff */
[----:B------:R-:W-:Y:S02]  /*04c0*/  IMAD R8, R5, UR14, R2 ;  /* 0x0000000e05087c24 */ /* 0x000fe4000f8e0202 */
[----:B------:R-:W-:Y:S02]  /*04d0*/  VIADD R2, R2, 0x2 ;  /* 0x0000000202027836 */ /* 0x000fe40000000000 */
[----:B------:R-:W-:-:S04]  /*04e0*/  IMAD.SHL.U32 R8, R8, 0x2, RZ ;  /* 0x0000000208087824 */ /* 0x000fc800078e00ff */
[C---:B------:R-:W-:Y:S01]  /*04f0*/  VIADD R10, R8.reuse, 0x2 ;  /* 0x00000002080a7836 */ /* 0x040fe20000000000 */
[----:B-1----:R-:W1:Y:S02]  /*0500*/  LDCU.64 UR4, c[0x0][0x380] ;  /* 0x00007000ff0477ac */ /* 0x002e640008000a00 */
[----:B-1----:R-:W-:Y:S02]  /*0510*/  IADD3 R8, P0, PT, R8, UR4, RZ ;  /* 0x0000000408087c10 */ /* 0x002fe4000ff1e0ff */
[----:B------:R-:W-:Y:S02]  /*0520*/  IADD3 R10, P1, PT, R10, UR4, RZ ;  /* 0x000000040a0a7c10 */ /* 0x000fe4000ff3e0ff */
[----:B------:R-:W-:-:S03]  /*0530*/  IADD3.X R9, PT, PT, RZ, UR5, RZ, P0, !PT ;  /* 0x00000005ff097c10 */ /* 0x000fc600087fe4ff */
[----:B------:R-:W-:Y:S02]  /*0540*/  IMAD.X R11, RZ, RZ, UR5, P1 ;  /* 0x00000005ff0b7e24 */ /* 0x000fe400088e06ff */
[----:B0----5:R1:W-:Y:S04]  /*0550*/  STG.E.U8 desc[UR10][R8.64], R6 ;  /* 0x0000000608007986 */ /* 0x0213e8000c10110a */
[----:B------:R1:W-:Y:S04]  /*0560*/  STG.E.U8 desc[UR10][R8.64+0x1], R7 ;  /* 0x0000010708007986 */ /* 0x0003e8000c10110a */
[----:B------:R1:W-:Y:S04]  /*0570*/  STG.E.U8 desc[UR10][R10.64], R12 ;  /* 0x0000000c0a007986 */ /* 0x0003e8000c10110a */
[----:B------:R1:W-:Y:S02]  /*0580*/  STG.E.U8 desc[UR10][R10.64+0x1], R13 ;  /* 0x0000010d0a007986 */ /* 0x0003e4000c10110a */
.L_x_26:
[----:B------:R-:W-:Y:S05]  /*0590*/  BRA.U !UP0, `(.L_x_25) ;  /* 0x0000000108307547 */ /* 0x000fea000b800000 */
[----:B------:R-:W3:Y:S01]  /*05a0*/  LDCU UR4, c[0x0][0x388] ;  /* 0x00007100ff0477ac */ /* 0x000ee20008000800 */
[----:B-12---:R-:W-:Y:S02]  /*05b0*/  IMAD.MOV.U32 R7, RZ, RZ, R3 ;  /* 0x000000ffff077224 */ /* 0x006fe400078e0003 */
[----:B------:R-:W-:Y:S01]  /*05c0*/  HFMA2 R8, -RZ, RZ, -3, 0 ;  /* 0xc2000000ff087431 */ /* 0x000fe200000001ff */
[----:B------:R-:W-:Y:S01]  /*05d0*/  I2FP.F32.U32 R6, R2 ;  /* 0x0000000200067245 */ /* 0x000fe20000201000 */
[----:B------:R-:W-:-:S05]  /*05e0*/  UMOV UR5, URZ ;  /* 0x000000ff00057c82 */ /* 0x000fca0008000000 */
[----:B---3--:R-:W5:Y:S01]  /*05f0*/  TEX.LL RZ, R6, R6, R8, UR4, 2D, 0x3 ;  /* 0x28ff040806067f60 */ /* 0x008f6200089e03ff */
[----:B------:R-:W1:Y:S01]  /*0600*/  LDC.64 R10, c[0x0][0x380] ;  /* 0x0000e000ff0a7b82 */ /* 0x000e620000000a00 */
[----:B------:R-:W-:-:S05]  /*0610*/  IMAD R3, R5, UR14, R2 ;  /* 0x0000000e05037c24 */ /* 0x000fca000f8e0202 */
[----:B-1----:R-:W-:-:S05]  /*0620*/  LEA R2, P0, R3, R10, 0x1 ;  /* 0x0000000a03027211 */ /* 0x002fca00078008ff */
[----:B------:R-:W-:-:S05]  /*0630*/  IMAD.X R3, RZ, RZ, R11, P0 ;  /* 0x000000ffff037224 */ /* 0x000fca00000e060b */
[----:B0----5:R3:W-:Y:S04]  /*0640*/  STG.E.U8 desc[UR10][R2.64], R6 ;  /* 0x0000000602007986 */ /* 0x0217e8000c10110a */
[----:B------:R3:W-:Y:S02]  /*0650*/  STG.E.U8 desc[UR10][R2.64+0x1], R7 ;  /* 0x0000010702007986 */ /* 0x0007e4000c10110a */
.L_x_25:
[----:B------:R-:W4:Y:S01]  /*0660*/  LDCU UR4, c[0x0][0x394] ;  /* 0x00007280ff0477ac */ /* 0x000f220008000800 */
[----:B------:R-:W-:-:S05]  /*0670*/  VIADD R5, R5, 0x1 ;  /* 0x0000000105057836 */ /* 0x000fca0000000000 */
[----:B----4-:R-:W-:-:S13]  /*0680*/  ISETP.NE.AND P0, PT, R5, UR4, PT ;  /* 0x0000000405007c0c */ /* 0x010fda000bf05270 */
[----:B------:R-:W-:Y:S05]  /*0690*/  @P0 BRA `(.L_x_27) ;  /* 0xfffffff800840947 */ /* 0x000fea000383ffff */
[----:B0-----:R-:W-:Y:S05]  /*06a0*/  EXIT ;  /* 0x000000000000794d */ /* 0x001fea0003800000 */
.L_x_28:
        /* <DEDUP_REMOVED lines=13> */
.L_x_33:


//--------------------- .nv.shared.reserved.0     --------------------------
	.section	.nv.shared.reserved.0,"aw",@nobits
	.weak		__nv_reservedSMEM_offset_0_alias
	.size		__nv_reservedSMEM_offset_0_alias, 0, 64
	.other		__nv_reservedSMEM_offset_0_alias,@"STO_CUDA_RESERVED_SHARED STV_DEFAULT"
__nv_reservedSMEM_offset_0_alias:
	.zero		0
	.zero		64


//--------------------- .nv.constant0._Z9kernel4x3I6float4fEvPT0_yii --------------------------
	.section	.nv.constant0._Z9kernel4x3I6float4fEvPT0_yii,"a",@progbits
	.sectionflags	@""
	.align	4
.nv.constant0._Z9kernel4x3I6float4fEvPT0_yii:
	.zero		920


//--------------------- .nv.constant0._Z7kernel4I6float4fEvPT0_yii --------------------------
	.section	.nv.constant0._Z7kernel4I6float4fEvPT0_yii,"a",@progbits
	.sectionflags	@""
	.align	4
.nv.constant0._Z7kernel4I6float4fEvPT0_yii:
	.zero		920


//--------------------- .nv.constant0._Z7kernel1I4int4iEvPT0_yii --------------------------
	.section	.nv.constant0._Z7kernel1I4int4iEvPT0_yii,"a",@progbits
	.sectionflags	@""
	.align	4
.nv.constant0._Z7kernel1I4int4iEvPT0_yii:
	.zero		920


//--------------------- .nv.constant0._Z7kernel4I7ushort4tEvPT0_yii --------------------------
	.section	.nv.constant0._Z7kernel4I7ushort4tEvPT0_yii,"a",@progbits
	.sectionflags	@""
	.align	4
.nv.constant0._Z7kernel4I7ushort4tEvPT0_yii:
	.zero		920


//--------------------- .nv.constant0._Z7kernel2I5char2cEvPT0_yii --------------------------
	.section	.nv.constant0._Z7kernel2I5char2cEvPT0_yii,"a",@progbits
	.sectionflags	@""
	.align	4
.nv.constant0._Z7kernel2I5char2cEvPT0_yii:
	.zero		920


//--------------------- SYMBOLS --------------------------

	.type		.nv.reservedSmem.offset0,@object
	.size		.nv.reservedSmem.offset0,0x4
